//
// Generated by NVIDIA NVVM Compiler
//
// Compiler Build ID: CL-36424714
// Cuda compilation tools, release 13.0, V13.0.88
// Based on NVVM 20.0.0
//

.version 9.0
.target sm_100
.address_size 64

	// .globl	_Z11gelu_kernelP6__halfPKS_i

.visible .entry _Z11gelu_kernelP6__halfPKS_i(
	.param .u64 .ptr .align 1 _Z11gelu_kernelP6__halfPKS_i_param_0,
	.param .u64 .ptr .align 1 _Z11gelu_kernelP6__halfPKS_i_param_1,
	.param .u32 _Z11gelu_kernelP6__halfPKS_i_param_2
)
{
	.reg .pred 	%p<4>;
	.reg .b16 	%rs<3>;
	.reg .b32 	%r<6>;
	.reg .b32 	%f<32>;
	.reg .b64 	%rd<9>;

	ld.param.u64 	%rd1, [_Z11gelu_kernelP6__halfPKS_i_param_0];
	ld.param.u64 	%rd2, [_Z11gelu_kernelP6__halfPKS_i_param_1];
	ld.param.u32 	%r2, [_Z11gelu_kernelP6__halfPKS_i_param_2];
	mov.u32 	%r3, %ctaid.x;
	mov.u32 	%r4, %ntid.x;
	mov.u32 	%r5, %tid.x;
	mad.lo.s32 	%r1, %r3, %r4, %r5;
	setp.ge.s32 	%p1, %r1, %r2;
	@%p1 bra 	$L__BB0_4;
	cvta.to.global.u64 	%rd3, %rd2;
	mul.wide.s32 	%rd4, %r1, 2;
	add.s64 	%rd5, %rd3, %rd4;
	ld.global.u16 	%rs1, [%rd5];
	// begin inline asm
	{  cvt.f32.f16 %f6, %rs1;}

	// end inline asm
	div.rn.f32 	%f2, %f6, 0f3FB504F3;
	abs.f32 	%f7, %f2;
	setp.ltu.f32 	%p2, %f7, 0f3F8060FE;
	setp.ge.f32 	%p3, %f7, 0f3F8060FE;
	mul.f32 	%f8, %f2, %f2;
	selp.f32 	%f9, %f7, %f8, %p3;
	selp.f32 	%f10, 0f38EB4C3A, 0f38B1E96A, %p3;
	selp.f32 	%f11, 0fBAAE005B, 0fBA574D20, %p3;
	fma.rn.f32 	%f12, %f10, %f9, %f11;
	selp.f32 	%f13, 0f3C09919F, 0f3BAAD5EA, %p3;
	fma.rn.f32 	%f14, %f12, %f9, %f13;
	selp.f32 	%f15, 0fBD24D99A, 0fBCDC1BE7, %p3;
	fma.rn.f32 	%f16, %f14, %f9, %f15;
	selp.f32 	%f17, 0f3E235519, 0f3DE718AF, %p3;
	fma.rn.f32 	%f18, %f16, %f9, %f17;
	selp.f32 	%f19, 0f3F69B4F9, 0fBEC093AC, %p3;
	fma.rn.f32 	%f20, %f18, %f9, %f19;
	selp.f32 	%f21, 0f3F210A14, 0f3E0375D3, %p3;
	fma.rn.f32 	%f22, %f20, %f9, %f21;
	neg.f32 	%f23, %f9;
	selp.f32 	%f24, %f23, %f2, %p3;
	fma.rn.f32 	%f31, %f22, %f24, %f24;
	@%p2 bra 	$L__BB0_3;
	ex2.approx.ftz.f32 	%f25, %f31;
	mov.f32 	%f26, 0f3F800000;
	sub.f32 	%f27, %f26, %f25;
	copysign.f32 	%f31, %f2, %f27;
$L__BB0_3:
	mul.f32 	%f29, %f6, 0f3F000000;
	add.f32 	%f30, %f31, 0f3F800000;
	mul.f32 	%f28, %f29, %f30;
	// begin inline asm
	{  cvt.rn.f16.f32 %rs2, %f28;}

	// end inline asm
	cvta.to.global.u64 	%rd6, %rd1;
	add.s64 	%rd8, %rd6, %rd4;
	st.global.u16 	[%rd8], %rs2;
$L__BB0_4:
	ret;

}
	// .globl	_Z23gelu_tanh_approx_kernelP6__halfPKS_i
.visible .entry _Z23gelu_tanh_approx_kernelP6__halfPKS_i(
	.param .u64 .ptr .align 1 _Z23gelu_tanh_approx_kernelP6__halfPKS_i_param_0,
	.param .u64 .ptr .align 1 _Z23gelu_tanh_approx_kernelP6__halfPKS_i_param_1,
	.param .u32 _Z23gelu_tanh_approx_kernelP6__halfPKS_i_param_2
)
{
	.reg .pred 	%p<4>;
	.reg .b16 	%rs<3>;
	.reg .b32 	%r<6>;
	.reg .b32 	%f<24>;
	.reg .b64 	%rd<8>;

	ld.param.u64 	%rd1, [_Z23gelu_tanh_approx_kernelP6__halfPKS_i_param_0];
	ld.param.u64 	%rd2, [_Z23gelu_tanh_approx_kernelP6__halfPKS_i_param_1];
	ld.param.u32 	%r2, [_Z23gelu_tanh_approx_kernelP6__halfPKS_i_param_2];
	mov.u32 	%r3, %ctaid.x;
	mov.u32 	%r4, %ntid.x;
	mov.u32 	%r5, %tid.x;
	mad.lo.s32 	%r1, %r3, %r4, %r5;
	setp.ge.s32 	%p1, %r1, %r2;
	@%p1 bra 	$L__BB1_2;
	cvta.to.global.u64 	%rd3, %rd2;
	cvta.to.global.u64 	%rd4, %rd1;
	mul.wide.s32 	%rd5, %r1, 2;
	add.s64 	%rd6, %rd3, %rd5;
	ld.global.u16 	%rs1, [%rd6];
	// begin inline asm
	{  cvt.f32.f16 %f1, %rs1;}

	// end inline asm
	mul.f32 	%f3, %f1, %f1;
	mul.f32 	%f4, %f1, %f3;
	fma.rn.f32 	%f5, %f4, 0f3D372713, %f1;
	mul.f32 	%f6, %f5, 0f3F4C422A;
	abs.f32 	%f7, %f6;
	mul.f32 	%f8, %f7, 0f4038AA3B;
	ex2.approx.ftz.f32 	%f9, %f8;
	add.f32 	%f10, %f9, 0f3F800000;
	rcp.approx.ftz.f32 	%f11, %f10;
	fma.rn.f32 	%f12, %f11, 0fC0000000, 0f3F800000;
	setp.ge.f32 	%p2, %f7, 0f41102CB4;
	selp.f32 	%f13, 0f3F800000, %f12, %p2;
	copysign.f32 	%f14, %f6, %f13;
	mul.f32 	%f15, %f6, %f6;
	fma.rn.f32 	%f16, %f15, 0f3C80F082, 0fBD563CAE;
	fma.rn.f32 	%f17, %f16, %f15, 0f3E085941;
	fma.rn.f32 	%f18, %f17, %f15, 0fBEAAA9ED;
	fma.rn.f32 	%f19, %f18, %f15, 0f00000000;
	fma.rn.f32 	%f20, %f19, %f6, %f6;
	setp.ge.f32 	%p3, %f7, 0f3F19999A;
	selp.f32 	%f21, %f14, %f20, %p3;
	mul.f32 	%f22, %f1, 0f3F000000;
	add.f32 	%f23, %f21, 0f3F800000;
	mul.f32 	%f2, %f22, %f23;
	// begin inline asm
	{  cvt.rn.f16.f32 %rs2, %f2;}

	// end inline asm
	add.s64 	%rd7, %rd4, %rd5;
	st.global.u16 	[%rd7], %rs2;
$L__BB1_2:
	ret;

}
	// .globl	_Z19gelu_inplace_kernelP6__halfi
.visible .entry _Z19gelu_inplace_kernelP6__halfi(
	.param .u64 .ptr .align 1 _Z19gelu_inplace_kernelP6__halfi_param_0,
	.param .u32 _Z19gelu_inplace_kernelP6__halfi_param_1
)
{
	.reg .pred 	%p<4>;
	.reg .b16 	%rs<3>;
	.reg .b32 	%r<6>;
	.reg .b32 	%f<32>;
	.reg .b64 	%rd<5>;

	ld.param.u64 	%rd2, [_Z19gelu_inplace_kernelP6__halfi_param_0];
	ld.param.u32 	%r2, [_Z19gelu_inplace_kernelP6__halfi_param_1];
	mov.u32 	%r3, %ctaid.x;
	mov.u32 	%r4, %ntid.x;
	mov.u32 	%r5, %tid.x;
	mad.lo.s32 	%r1, %r3, %r4, %r5;
	setp.ge.s32 	%p1, %r1, %r2;
	@%p1 bra 	$L__BB2_4;
	cvta.to.global.u64 	%rd3, %rd2;
	mul.wide.s32 	%rd4, %r1, 2;
	add.s64 	%rd1, %rd3, %rd4;
	ld.global.u16 	%rs1, [%rd1];
	// begin inline asm
	{  cvt.f32.f16 %f6, %rs1;}

	// end inline asm
	div.rn.f32 	%f2, %f6, 0f3FB504F3;
	abs.f32 	%f7, %f2;
	setp.ltu.f32 	%p2, %f7, 0f3F8060FE;
	setp.ge.f32 	%p3, %f7, 0f3F8060FE;
	mul.f32 	%f8, %f2, %f2;
	selp.f32 	%f9, %f7, %f8, %p3;
	selp.f32 	%f10, 0f38EB4C3A, 0f38B1E96A, %p3;
	selp.f32 	%f11, 0fBAAE005B, 0fBA574D20, %p3;
	fma.rn.f32 	%f12, %f10, %f9, %f11;
	selp.f32 	%f13, 0f3C09919F, 0f3BAAD5EA, %p3;
	fma.rn.f32 	%f14, %f12, %f9, %f13;
	selp.f32 	%f15, 0fBD24D99A, 0fBCDC1BE7, %p3;
	fma.rn.f32 	%f16, %f14, %f9, %f15;
	selp.f32 	%f17, 0f3E235519, 0f3DE718AF, %p3;
	fma.rn.f32 	%f18, %f16, %f9, %f17;
	selp.f32 	%f19, 0f3F69B4F9, 0fBEC093AC, %p3;
	fma.rn.f32 	%f20, %f18, %f9, %f19;
	selp.f32 	%f21, 0f3F210A14, 0f3E0375D3, %p3;
	fma.rn.f32 	%f22, %f20, %f9, %f21;
	neg.f32 	%f23, %f9;
	selp.f32 	%f24, %f23, %f2, %p3;
	fma.rn.f32 	%f31, %f22, %f24, %f24;
	@%p2 bra 	$L__BB2_3;
	ex2.approx.ftz.f32 	%f25, %f31;
	mov.f32 	%f26, 0f3F800000;
	sub.f32 	%f27, %f26, %f25;
	copysign.f32 	%f31, %f2, %f27;
$L__BB2_3:
	mul.f32 	%f29, %f6, 0f3F000000;
	add.f32 	%f30, %f31, 0f3F800000;
	mul.f32 	%f28, %f29, %f30;
	// begin inline asm
	{  cvt.rn.f16.f32 %rs2, %f28;}

	// end inline asm
	st.global.u16 	[%rd1], %rs2;
$L__BB2_4:
	ret;

}
	// .globl	_Z17gelu_scale_kernelP6__halfPKS_fi
.visible .entry _Z17gelu_scale_kernelP6__halfPKS_fi(
	.param .u64 .ptr .align 1 _Z17gelu_scale_kernelP6__halfPKS_fi_param_0,
	.param .u64 .ptr .align 1 _Z17gelu_scale_kernelP6__halfPKS_fi_param_1,
	.param .f32 _Z17gelu_scale_kernelP6__halfPKS_fi_param_2,
	.param .u32 _Z17gelu_scale_kernelP6__halfPKS_fi_param_3
)
{
	.reg .pred 	%p<4>;
	.reg .b16 	%rs<3>;
	.reg .b32 	%r<6>;
	.reg .b32 	%f<34>;
	.reg .b64 	%rd<9>;

	ld.param.u64 	%rd1, [_Z17gelu_scale_kernelP6__halfPKS_fi_param_0];
	ld.param.u64 	%rd2, [_Z17gelu_scale_kernelP6__halfPKS_fi_param_1];
	ld.param.f32 	%f6, [_Z17gelu_scale_kernelP6__halfPKS_fi_param_2];
	ld.param.u32 	%r2, [_Z17gelu_scale_kernelP6__halfPKS_fi_param_3];
	mov.u32 	%r3, %ctaid.x;
	mov.u32 	%r4, %ntid.x;
	mov.u32 	%r5, %tid.x;
	mad.lo.s32 	%r1, %r3, %r4, %r5;
	setp.ge.s32 	%p1, %r1, %r2;
	@%p1 bra 	$L__BB3_4;
	cvta.to.global.u64 	%rd3, %rd2;
	mul.wide.s32 	%rd4, %r1, 2;
	add.s64 	%rd5, %rd3, %rd4;
	ld.global.u16 	%rs1, [%rd5];
	// begin inline asm
	{  cvt.f32.f16 %f7, %rs1;}

	// end inline asm
	div.rn.f32 	%f2, %f7, 0f3FB504F3;
	abs.f32 	%f8, %f2;
	setp.ltu.f32 	%p2, %f8, 0f3F8060FE;
	setp.ge.f32 	%p3, %f8, 0f3F8060FE;
	mul.f32 	%f9, %f2, %f2;
	selp.f32 	%f10, %f8, %f9, %p3;
	selp.f32 	%f11, 0f38EB4C3A, 0f38B1E96A, %p3;
	selp.f32 	%f12, 0fBAAE005B, 0fBA574D20, %p3;
	fma.rn.f32 	%f13, %f11, %f10, %f12;
	selp.f32 	%f14, 0f3C09919F, 0f3BAAD5EA, %p3;
	fma.rn.f32 	%f15, %f13, %f10, %f14;
	selp.f32 	%f16, 0fBD24D99A, 0fBCDC1BE7, %p3;
	fma.rn.f32 	%f17, %f15, %f10, %f16;
	selp.f32 	%f18, 0f3E235519, 0f3DE718AF, %p3;
	fma.rn.f32 	%f19, %f17, %f10, %f18;
	selp.f32 	%f20, 0f3F69B4F9, 0fBEC093AC, %p3;
	fma.rn.f32 	%f21, %f19, %f10, %f20;
	selp.f32 	%f22, 0f3F210A14, 0f3E0375D3, %p3;
	fma.rn.f32 	%f23, %f21, %f10, %f22;
	neg.f32 	%f24, %f10;
	selp.f32 	%f25, %f24, %f2, %p3;
	fma.rn.f32 	%f33, %f23, %f25, %f25;
	@%p2 bra 	$L__BB3_3;
	ex2.approx.ftz.f32 	%f26, %f33;
	mov.f32 	%f27, 0f3F800000;
	sub.f32 	%f28, %f27, %f26;
	copysign.f32 	%f33, %f2, %f28;
$L__BB3_3:
	mul.f32 	%f30, %f7, 0f3F000000;
	add.f32 	%f31, %f33, 0f3F800000;
	mul.f32 	%f32, %f30, %f31;
	mul.f32 	%f29, %f6, %f32;
	// begin inline asm
	{  cvt.rn.f16.f32 %rs2, %f29;}

	// end inline asm
	cvta.to.global.u64 	%rd6, %rd1;
	add.s64 	%rd8, %rd6, %rd4;
	st.global.u16 	[%rd8], %rs2;
$L__BB3_4:
	ret;

}


// ===== COMPILED SASS (sm_100) =====

	.target	sm_100

	.elftype	@"ET_EXEC"


//--------------------- .note.nv.tkinfo           --------------------------
	.section	.note.nv.tkinfo,"",@"SHT_NOTE"
	.sectionflags	@"SHF_NOTE_NV_TKINFO"
	.tkinfo
        /*0018*/ 	.word	0x00000002
        /*0030*/ 	.string	""
        /*0030*/ 	.string	"ptxas"
        /*0030*/ 	.string	"Cuda compilation tools, release 13.0, V13.0.88"
        /*0030*/ 	.string	"Build cuda_13.0.r13.0/compiler.36424714_0"
        /*0030*/ 	.string	"-arch sm_100 -m 64 "



//--------------------- .note.nv.cuinfo           --------------------------
	.section	.note.nv.cuinfo,"",@"SHT_NOTE"
	.sectionflags	@"SHF_NOTE_NV_CUINFO"
        /*0018*/ 	.short	0x0002
        /*001a*/ 	.short	0x0064
        /*001c*/ 	.short	0x0082
	.zero		2


//--------------------- .nv.info                  --------------------------
	.section	.nv.info,"",@"SHT_CUDA_INFO"
	.align	4


	//----- nvinfo : EIATTR_REGCOUNT
	.align		4
        /*0000*/ 	.byte	0x04, 0x2f
        /*0002*/ 	.short	(.L_1 - .L_0)
	.align		4
.L_0:
        /*0004*/ 	.word	index@(_Z11gelu_kernelP6__halfPKS_i)
        /*0008*/ 	.word	0x0000000e


	//----- nvinfo : EIATTR_FRAME_SIZE
	.align		4
.L_1:
        /*000c*/ 	.byte	0x04, 0x11
        /*000e*/ 	.short	(.L_3 - .L_2)
	.align		4
.L_2:
        /*0010*/ 	.word	index@($__internal_2_$__cuda_sm3x_div_rn_noftz_f32_slowpath)
        /*0014*/ 	.word	0x00000000


	//----- nvinfo : EIATTR_FRAME_SIZE
	.align		4
.L_3:
        /*0018*/ 	.byte	0x04, 0x11
        /*001a*/ 	.short	(.L_5 - .L_4)
	.align		4
.L_4:
        /*001c*/ 	.word	index@(_Z11gelu_kernelP6__halfPKS_i)
        /*0020*/ 	.word	0x00000000


	//----- nvinfo : EIATTR_REGCOUNT
	.align		4
.L_5:
        /*0024*/ 	.byte	0x04, 0x2f
        /*0026*/ 	.short	(.L_7 - .L_6)
	.align		4
.L_6:
        /*0028*/ 	.word	index@(_Z23gelu_tanh_approx_kernelP6__halfPKS_i)
        /*002c*/ 	.word	0x0000000d


	//----- nvinfo : EIATTR_FRAME_SIZE
	.align		4
.L_7:
        /*0030*/ 	.byte	0x04, 0x11
        /*0032*/ 	.short	(.L_9 - .L_8)
	.align		4
.L_8:
        /*0034*/ 	.word	index@(_Z23gelu_tanh_approx_kernelP6__halfPKS_i)
        /*0038*/ 	.word	0x00000000


	//----- nvinfo : EIATTR_REGCOUNT
	.align		4
.L_9:
        /*003c*/ 	.byte	0x04, 0x2f
        /*003e*/ 	.short	(.L_11 - .L_10)
	.align		4
.L_10:
        /*0040*/ 	.word	index@(_Z19gelu_inplace_kernelP6__halfi)
        /*0044*/ 	.word	0x0000000f


	//----- nvinfo : EIATTR_FRAME_SIZE
	.align		4
.L_11:
        /*0048*/ 	.byte	0x04, 0x11
        /*004a*/ 	.short	(.L_13 - .L_12)
	.align		4
.L_12:
        /*004c*/ 	.word	index@($__internal_1_$__cuda_sm3x_div_rn_noftz_f32_slowpath)
        /*0050*/ 	.word	0x00000000


	//----- nvinfo : EIATTR_FRAME_SIZE
	.align		4
.L_13:
        /*0054*/ 	.byte	0x04, 0x11
        /*0056*/ 	.short	(.L_15 - .L_14)
	.align		4
.L_14:
        /*0058*/ 	.word	index@(_Z19gelu_inplace_kernelP6__halfi)
        /*005c*/ 	.word	0x00000000


	//----- nvinfo : EIATTR_REGCOUNT
	.align		4
.L_15:
        /*0060*/ 	.byte	0x04, 0x2f
        /*0062*/ 	.short	(.L_17 - .L_16)
	.align		4
.L_16:
        /*0064*/ 	.word	index@(_Z17gelu_scale_kernelP6__halfPKS_fi)
        /*0068*/ 	.word	0x0000000e


	//----- nvinfo : EIATTR_FRAME_SIZE
	.align		4
.L_17:
        /*006c*/ 	.byte	0x04, 0x11
        /*006e*/ 	.short	(.L_19 - .L_18)
	.align		4
.L_18:
        /*0070*/ 	.word	index@($__internal_0_$__cuda_sm3x_div_rn_noftz_f32_slowpath)
        /*0074*/ 	.word	0x00000000


	//----- nvinfo : EIATTR_FRAME_SIZE
	.align		4
.L_19:
        /*0078*/ 	.byte	0x04, 0x11
        /*007a*/ 	.short	(.L_21 - .L_20)
	.align		4
.L_20:
        /*007c*/ 	.word	index@(_Z17gelu_scale_kernelP6__halfPKS_fi)
        /*0080*/ 	.word	0x00000000


	//----- nvinfo : EIATTR_MIN_STACK_SIZE
	.align		4
.L_21:
        /*0084*/ 	.byte	0x04, 0x12
        /*0086*/ 	.short	(.L_23 - .L_22)
	.align		4
.L_22:
        /*0088*/ 	.word	index@(_Z17gelu_scale_kernelP6__halfPKS_fi)
        /*008c*/ 	.word	0x00000000


	//----- nvinfo : EIATTR_MIN_STACK_SIZE
	.align		4
.L_23:
        /*0090*/ 	.byte	0x04, 0x12
        /*0092*/ 	.short	(.L_25 - .L_24)
	.align		4
.L_24:
        /*0094*/ 	.word	index@(_Z19gelu_inplace_kernelP6__halfi)
        /*0098*/ 	.word	0x00000000


	//----- nvinfo : EIATTR_MIN_STACK_SIZE
	.align		4
.L_25:
        /*009c*/ 	.byte	0x04, 0x12
        /*009e*/ 	.short	(.L_27 - .L_26)
	.align		4
.L_26:
        /*00a0*/ 	.word	index@(_Z23gelu_tanh_approx_kernelP6__halfPKS_i)
        /*00a4*/ 	.word	0x00000000


	//----- nvinfo : EIATTR_MIN_STACK_SIZE
	.align		4
.L_27:
        /*00a8*/ 	.byte	0x04, 0x12
        /*00aa*/ 	.short	(.L_29 - .L_28)
	.align		4
.L_28:
        /*00ac*/ 	.word	index@(_Z11gelu_kernelP6__halfPKS_i)
        /*00b0*/ 	.word	0x00000000
.L_29:


//--------------------- .nv.compat                --------------------------
	.section	.nv.compat,"",@"SHT_CUDA_COMPAT_INFO"
	.align	4
        /*0000*/ 	.byte	0x02, 0x09, 0x00, 0x00, 0x02, 0x02, 0x01, 0x00, 0x02, 0x05, 0x05, 0x00, 0x03, 0x07, 0x01, 0x01
        /*0010*/ 	.byte	0x02, 0x03, 0x00, 0x00, 0x02, 0x06, 0x01, 0x00, 0x04, 0x0b, 0x08, 0x00, 0x01, 0x00, 0x00, 0x00
        /*0020*/ 	.byte	0x00, 0x00, 0x00, 0x00


//--------------------- .nv.info._Z17gelu_scale_kernelP6__halfPKS_fi --------------------------
	.section	.nv.info._Z17gelu_scale_kernelP6__halfPKS_fi,"",@"SHT_CUDA_INFO"
	.sectionflags	@""
	.align	4


	//----- nvinfo : EIATTR_CUDA_API_VERSION
	.align		4
        /*0000*/ 	.byte	0x04, 0x37
        /*0002*/ 	.short	(.L_31 - .L_30)
.L_30:
        /*0004*/ 	.word	0x00000082


	//----- nvinfo : EIATTR_KPARAM_INFO
	.align		4
.L_31:
        /*0008*/ 	.byte	0x04, 0x17
        /*000a*/ 	.short	(.L_33 - .L_32)
.L_32:
        /*000c*/ 	.word	0x00000000
        /*0010*/ 	.short	0x0003
        /*0012*/ 	.short	0x0014
        /*0014*/ 	.byte	0x00, 0xf0, 0x11, 0x00


	//----- nvinfo : EIATTR_KPARAM_INFO
	.align		4
.L_33:
        /*0018*/ 	.byte	0x04, 0x17
        /*001a*/ 	.short	(.L_35 - .L_34)
.L_34:
        /*001c*/ 	.word	0x00000000
        /*0020*/ 	.short	0x0002
        /*0022*/ 	.short	0x0010
        /*0024*/ 	.byte	0x00, 0xf0, 0x11, 0x00


	//----- nvinfo : EIATTR_KPARAM_INFO
	.align		4
.L_35:
        /*0028*/ 	.byte	0x04, 0x17
        /*002a*/ 	.short	(.L_37 - .L_36)
.L_36:
        /*002c*/ 	.word	0x00000000
        /*0030*/ 	.short	0x0001
        /*0032*/ 	.short	0x0008
        /*0034*/ 	.byte	0x00, 0xf5, 0x21, 0x00


	//----- nvinfo : EIATTR_KPARAM_INFO
	.align		4
.L_37:
        /*0038*/ 	.byte	0x04, 0x17
        /*003a*/ 	.short	(.L_39 - .L_38)
.L_38:
        /*003c*/ 	.word	0x00000000
        /*0040*/ 	.short	0x0000
        /*0042*/ 	.short	0x0000
        /*0044*/ 	.byte	0x00, 0xf5, 0x21, 0x00


	//----- nvinfo : EIATTR_SPARSE_MMA_MASK
	.align		4
.L_39:
        /*0048*/ 	.byte	0x03, 0x50
        /*004a*/ 	.short	0x0000


	//----- nvinfo : EIATTR_MAXREG_COUNT
	.align		4
        /*004c*/ 	.byte	0x03, 0x1b
        /*004e*/ 	.short	0x00ff


	//----- nvinfo : EIATTR_MERCURY_ISA_VERSION
	.align		4
        /*0050*/ 	.byte	0x03, 0x5f
        /*0052*/ 	.short	0x0101


	//----- nvinfo : EIATTR_VRC_CTA_INIT_COUNT
	.align		4
        /*0054*/ 	.byte	0x02, 0x4a
	.zero		1
	.zero		1


	//----- nvinfo : EIATTR_EXIT_INSTR_OFFSETS
	.align		4
        /*0058*/ 	.byte	0x04, 0x1c
        /*005a*/ 	.short	(.L_41 - .L_40)


	//   ....[0]....
.L_40:
        /*005c*/ 	.word	0x00000070


	//   ....[1]....
        /*0060*/ 	.word	0x000003f0


	//----- nvinfo : EIATTR_CRS_STACK_SIZE
	.align		4
.L_41:
        /*0064*/ 	.byte	0x04, 0x1e
        /*0066*/ 	.short	(.L_43 - .L_42)
.L_42:
        /*0068*/ 	.word	0x00000000


	//----- nvinfo : EIATTR_CBANK_PARAM_SIZE
	.align		4
.L_43:
        /*006c*/ 	.byte	0x03, 0x19
        /*006e*/ 	.short	0x0018


	//----- nvinfo : EIATTR_PARAM_CBANK
	.align		4
        /*0070*/ 	.byte	0x04, 0x0a
        /*0072*/ 	.short	(.L_45 - .L_44)
	.align		4
.L_44:
        /*0074*/ 	.word	index@(.nv.constant0._Z17gelu_scale_kernelP6__halfPKS_fi)
        /*0078*/ 	.short	0x0380
        /*007a*/ 	.short	0x0018


	//----- nvinfo : EIATTR_SW_WAR
	.align		4
.L_45:
        /*007c*/ 	.byte	0x04, 0x36
        /*007e*/ 	.short	(.L_47 - .L_46)
.L_46:
        /*0080*/ 	.word	0x00000008
.L_47:


//--------------------- .nv.info._Z19gelu_inplace_kernelP6__halfi --------------------------
	.section	.nv.info._Z19gelu_inplace_kernelP6__halfi,"",@"SHT_CUDA_INFO"
	.sectionflags	@""
	.align	4


	//----- nvinfo : EIATTR_CUDA_API_VERSION
	.align		4
        /*0000*/ 	.byte	0x04, 0x37
        /*0002*/ 	.short	(.L_49 - .L_48)
.L_48:
        /*0004*/ 	.word	0x00000082


	//----- nvinfo : EIATTR_KPARAM_INFO
	.align		4
.L_49:
        /*0008*/ 	.byte	0x04, 0x17
        /*000a*/ 	.short	(.L_51 - .L_50)
.L_50:
        /*000c*/ 	.word	0x00000000
        /*0010*/ 	.short	0x0001
        /*0012*/ 	.short	0x0008
        /*0014*/ 	.byte	0x00, 0xf0, 0x11, 0x00


	//----- nvinfo : EIATTR_KPARAM_INFO
	.align		4
.L_51:
        /*0018*/ 	.byte	0x04, 0x17
        /*001a*/ 	.short	(.L_53 - .L_52)
.L_52:
        /*001c*/ 	.word	0x00000000
        /*0020*/ 	.short	0x0000
        /*0022*/ 	.short	0x0000
        /*0024*/ 	.byte	0x00, 0xf5, 0x21, 0x00


	//----- nvinfo : EIATTR_SPARSE_MMA_MASK
	.align		4
.L_53:
        /*0028*/ 	.byte	0x03, 0x50
        /*002a*/ 	.short	0x0000


	//----- nvinfo : EIATTR_MAXREG_COUNT
	.align		4
        /*002c*/ 	.byte	0x03, 0x1b
        /*002e*/ 	.short	0x00ff


	//----- nvinfo : EIATTR_MERCURY_ISA_VERSION
	.align		4
        /*0030*/ 	.byte	0x03, 0x5f
        /*0032*/ 	.short	0x0101


	//----- nvinfo : EIATTR_VRC_CTA_INIT_COUNT
	.align		4
        /*0034*/ 	.byte	0x02, 0x4a
	.zero		1
	.zero		1


	//----- nvinfo : EIATTR_EXIT_INSTR_OFFSETS
	.align		4
        /*0038*/ 	.byte	0x04, 0x1c
        /*003a*/ 	.short	(.L_55 - .L_54)


	//   ....[0]....
.L_54:
        /*003c*/ 	.word	0x00000070


	//   ....[1]....
        /*0040*/ 	.word	0x000003b0


	//----- nvinfo : EIATTR_CRS_STACK_SIZE
	.align		4
.L_55:
        /*0044*/ 	.byte	0x04, 0x1e
        /*0046*/ 	.short	(.L_57 - .L_56)
.L_56:
        /*0048*/ 	.word	0x00000000


	//----- nvinfo : EIATTR_CBANK_PARAM_SIZE
	.align		4
.L_57:
        /*004c*/ 	.byte	0x03, 0x19
        /*004e*/ 	.short	0x000c


	//----- nvinfo : EIATTR_PARAM_CBANK
	.align		4
        /*0050*/ 	.byte	0x04, 0x0a
        /*0052*/ 	.short	(.L_59 - .L_58)
	.align		4
.L_58:
        /*0054*/ 	.word	index@(.nv.constant0._Z19gelu_inplace_kernelP6__halfi)
        /*0058*/ 	.short	0x0380
        /*005a*/ 	.short	0x000c


	//----- nvinfo : EIATTR_SW_WAR
	.align		4
.L_59:
        /*005c*/ 	.byte	0x04, 0x36
        /*005e*/ 	.short	(.L_61 - .L_60)
.L_60:
        /*0060*/ 	.word	0x00000008
.L_61:


//--------------------- .nv.info._Z23gelu_tanh_approx_kernelP6__halfPKS_i --------------------------
	.section	.nv.info._Z23gelu_tanh_approx_kernelP6__halfPKS_i,"",@"SHT_CUDA_INFO"
	.sectionflags	@""
	.align	4


	//----- nvinfo : EIATTR_CUDA_API_VERSION
	.align		4
        /*0000*/ 	.byte	0x04, 0x37
        /*0002*/ 	.short	(.L_63 - .L_62)
.L_62:
        /*0004*/ 	.word	0x00000082


	//----- nvinfo : EIATTR_KPARAM_INFO
	.align		4
.L_63:
        /*0008*/ 	.byte	0x04, 0x17
        /*000a*/ 	.short	(.L_65 - .L_64)
.L_64:
        /*000c*/ 	.word	0x00000000
        /*0010*/ 	.short	0x0002
        /*0012*/ 	.short	0x0010
        /*0014*/ 	.byte	0x00, 0xf0, 0x11, 0x00


	//----- nvinfo : EIATTR_KPARAM_INFO
	.align		4
.L_65:
        /*0018*/ 	.byte	0x04, 0x17
        /*001a*/ 	.short	(.L_67 - .L_66)
.L_66:
        /*001c*/ 	.word	0x00000000
        /*0020*/ 	.short	0x0001
        /*0022*/ 	.short	0x0008
        /*0024*/ 	.byte	0x00, 0xf5, 0x21, 0x00


	//----- nvinfo : EIATTR_KPARAM_INFO
	.align		4
.L_67:
        /*0028*/ 	.byte	0x04, 0x17
        /*002a*/ 	.short	(.L_69 - .L_68)
.L_68:
        /*002c*/ 	.word	0x00000000
        /*0030*/ 	.short	0x0000
        /*0032*/ 	.short	0x0000
        /*0034*/ 	.byte	0x00, 0xf5, 0x21, 0x00


	//----- nvinfo : EIATTR_SPARSE_MMA_MASK
	.align		4
.L_69:
        /*0038*/ 	.byte	0x03, 0x50
        /*003a*/ 	.short	0x0000


	//----- nvinfo : EIATTR_MAXREG_COUNT
	.align		4
        /*003c*/ 	.byte	0x03, 0x1b
        /*003e*/ 	.short	0x00ff


	//----- nvinfo : EIATTR_MERCURY_ISA_VERSION
	.align		4
        /*0040*/ 	.byte	0x03, 0x5f
        /*0042*/ 	.short	0x0101


	//----- nvinfo : EIATTR_VRC_CTA_INIT_COUNT
	.align		4
        /*0044*/ 	.byte	0x02, 0x4a
	.zero		1
	.zero		1


	//----- nvinfo : EIATTR_EXIT_INSTR_OFFSETS
	.align		4
        /*0048*/ 	.byte	0x04, 0x1c
        /*004a*/ 	.short	(.L_71 - .L_70)


	//   ....[0]....
.L_70:
        /*004c*/ 	.word	0x00000070


	//   ....[1]....
        /*0050*/ 	.word	0x00000290


	//----- nvinfo : EIATTR_CBANK_PARAM_SIZE
	.align		4
.L_71:
        /*0054*/ 	.byte	0x03, 0x19
        /*0056*/ 	.short	0x0014


	//----- nvinfo : EIATTR_PARAM_CBANK
	.align		4
        /*0058*/ 	.byte	0x04, 0x0a
        /*005a*/ 	.short	(.L_73 - .L_72)
	.align		4
.L_72:
        /*005c*/ 	.word	index@(.nv.constant0._Z23gelu_tanh_approx_kernelP6__halfPKS_i)
        /*0060*/ 	.short	0x0380
        /*0062*/ 	.short	0x0014


	//----- nvinfo : EIATTR_SW_WAR
	.align		4
.L_73:
        /*0064*/ 	.byte	0x04, 0x36
        /*0066*/ 	.short	(.L_75 - .L_74)
.L_74:
        /*0068*/ 	.word	0x00000008
.L_75:


//--------------------- .nv.info._Z11gelu_kernelP6__halfPKS_i --------------------------
	.section	.nv.info._Z11gelu_kernelP6__halfPKS_i,"",@"SHT_CUDA_INFO"
	.sectionflags	@""
	.align	4


	//----- nvinfo : EIATTR_CUDA_API_VERSION
	.align		4
        /*0000*/ 	.byte	0x04, 0x37
        /*0002*/ 	.short	(.L_77 - .L_76)
.L_76:
        /*0004*/ 	.word	0x00000082


	//----- nvinfo : EIATTR_KPARAM_INFO
	.align		4
.L_77:
        /*0008*/ 	.byte	0x04, 0x17
        /*000a*/ 	.short	(.L_79 - .L_78)
.L_78:
        /*000c*/ 	.word	0x00000000
        /*0010*/ 	.short	0x0002
        /*0012*/ 	.short	0x0010
        /*0014*/ 	.byte	0x00, 0xf0, 0x11, 0x00


	//----- nvinfo : EIATTR_KPARAM_INFO
	.align		4
.L_79:
        /*0018*/ 	.byte	0x04, 0x17
        /*001a*/ 	.short	(.L_81 - .L_80)
.L_80:
        /*001c*/ 	.word	0x00000000
        /*0020*/ 	.short	0x0001
        /*0022*/ 	.short	0x0008
        /*0024*/ 	.byte	0x00, 0xf5, 0x21, 0x00


	//----- nvinfo : EIATTR_KPARAM_INFO
	.align		4
.L_81:
        /*0028*/ 	.byte	0x04, 0x17
        /*002a*/ 	.short	(.L_83 - .L_82)
.L_82:
        /*002c*/ 	.word	0x00000000
        /*0030*/ 	.short	0x0000
        /*0032*/ 	.short	0x0000
        /*0034*/ 	.byte	0x00, 0xf5, 0x21, 0x00


	//----- nvinfo : EIATTR_SPARSE_MMA_MASK
	.align		4
.L_83:
        /*0038*/ 	.byte	0x03, 0x50
        /*003a*/ 	.short	0x0000


	//----- nvinfo : EIATTR_MAXREG_COUNT
	.align		4
        /*003c*/ 	.byte	0x03, 0x1b
        /*003e*/ 	.short	0x00ff


	//----- nvinfo : EIATTR_MERCURY_ISA_VERSION
	.align		4
        /*0040*/ 	.byte	0x03, 0x5f
        /*0042*/ 	.short	0x0101


	//----- nvinfo : EIATTR_VRC_CTA_INIT_COUNT
	.align		4
        /*0044*/ 	.byte	0x02, 0x4a
	.zero		1
	.zero		1


	//----- nvinfo : EIATTR_EXIT_INSTR_OFFSETS
	.align		4
        /*0048*/ 	.byte	0x04, 0x1c
        /*004a*/ 	.short	(.L_85 - .L_84)


	//   ....[0]....
.L_84:
        /*004c*/ 	.word	0x00000070


	//   ....[1]....
        /*0050*/ 	.word	0x000003d0


	//----- nvinfo : EIATTR_CRS_STACK_SIZE
	.align		4
.L_85:
        /*0054*/ 	.byte	0x04, 0x1e
        /*0056*/ 	.short	(.L_87 - .L_86)
.L_86:
        /*0058*/ 	.word	0x00000000


	//----- nvinfo : EIATTR_CBANK_PARAM_SIZE
	.align		4
.L_87:
        /*005c*/ 	.byte	0x03, 0x19
        /*005e*/ 	.short	0x0014


	//----- nvinfo : EIATTR_PARAM_CBANK
	.align		4
        /*0060*/ 	.byte	0x04, 0x0a
        /*0062*/ 	.short	(.L_89 - .L_88)
	.align		4
.L_88:
        /*0064*/ 	.word	index@(.nv.constant0._Z11gelu_kernelP6__halfPKS_i)
        /*0068*/ 	.short	0x0380
        /*006a*/ 	.short	0x0014


	//----- nvinfo : EIATTR_SW_WAR
	.align		4
.L_89:
        /*006c*/ 	.byte	0x04, 0x36
        /*006e*/ 	.short	(.L_91 - .L_90)
.L_90:
        /*0070*/ 	.word	0x00000008
.L_91:


//--------------------- .nv.callgraph             --------------------------
	.section	.nv.callgraph,"",@"SHT_CUDA_CALLGRAPH"
	.align	4
	.sectionentsize	8
	.align		4
        /*0000*/ 	.word	0x00000000
	.align		4
        /*0004*/ 	.word	0xffffffff
	.align		4
        /*0008*/ 	.word	0x00000000
	.align		4
        /*000c*/ 	.word	0xfffffffe
	.align		4
        /*0010*/ 	.word	0x00000000
	.align		4
        /*0014*/ 	.word	0xfffffffd
	.align		4
        /*0018*/ 	.word	0x00000000
	.align		4
        /*001c*/ 	.word	0xfffffffc


//--------------------- .text._Z17gelu_scale_kernelP6__halfPKS_fi --------------------------
	.section	.text._Z17gelu_scale_kernelP6__halfPKS_fi,"ax",@progbits
	.align	128
        .global         _Z17gelu_scale_kernelP6__halfPKS_fi
        .type           _Z17gelu_scale_kernelP6__halfPKS_fi,@function
        .size           _Z17gelu_scale_kernelP6__halfPKS_fi,(.L_x_46 - _Z17gelu_scale_kernelP6__halfPKS_fi)
        .other          _Z17gelu_scale_kernelP6__halfPKS_fi,@"STO_CUDA_ENTRY STV_DEFAULT"
_Z17gelu_scale_kernelP6__halfPKS_fi:
.text._Z17gelu_scale_kernelP6__halfPKS_fi:
[----:B------:R-:W-:Y:S01]  /*0000*/  LDC R1, c[0x0][0x37c] ;  /* 0x0000df00ff017b82 */ /* 0x000fe20000000800 */
[----:B------:R-:W0:Y:S07]  /*0010*/  S2R R0, SR_TID.X ;  /* 0x0000000000007919 */ /* 0x000e2e0000002100 */
[----:B------:R-:W0:Y:S01]  /*0020*/  S2UR UR4, SR_CTAID.X ;  /* 0x00000000000479c3 */ /* 0x000e220000002500 */
[----:B------:R-:W1:Y:S07]  /*0030*/  LDCU UR5, c[0x0][0x394] ;  /* 0x00007280ff0577ac */ /* 0x000e6e0008000800 */
[----:B------:R-:W0:Y:S02]  /*0040*/  LDC R3, c[0x0][0x360] ;  /* 0x0000d800ff037b82 */ /* 0x000e240000000800 */
[----:B0-----:R-:W-:-:S05]  /*0050*/  IMAD R3, R3, UR4, R0 ;  /* 0x0000000403037c24 */ /* 0x001fca000f8e0200 */
[----:B-1----:R-:W-:-:S13]  /*0060*/  ISETP.GE.AND P0, PT, R3, UR5, PT ;  /* 0x0000000503007c0c */ /* 0x002fda000bf06270 */
[----:B------:R-:W-:Y:S05]  /*0070*/  @P0 EXIT ;  /* 0x000000000000094d */ /* 0x000fea0003800000 */
[----:B------:R-:W0:Y:S01]  /*0080*/  LDC.64 R4, c[0x0][0x388] ;  /* 0x0000e200ff047b82 */ /* 0x000e220000000a00 */
[----:B------:R-:W1:Y:S01]  /*0090*/  LDCU.64 UR4, c[0x0][0x358] ;  /* 0x00006b00ff0477ac */ /* 0x000e620008000a00 */
[----:B0-----:R-:W-:-:S05]  /*00a0*/  IMAD.WIDE R4, R3, 0x2, R4 ;  /* 0x0000000203047825 */ /* 0x001fca00078e0204 */
[----:B-1----:R-:W2:Y:S01]  /*00b0*/  LDG.E.U16 R0, desc[UR4][R4.64] ;  /* 0x0000000404007981 */ /* 0x002ea2000c1e1500 */
[----:B------:R-:W-:Y:S01]  /*00c0*/  IMAD.MOV.U32 R7, RZ, RZ, 0x3f3504f3 ;  /* 0x3f3504f3ff077424 */ /* 0x000fe200078e00ff */
[----:B------:R-:W-:Y:S01]  /*00d0*/  BSSY.RECONVERGENT B1, `(.L_x_0) ;  /* 0x000000c000017945 */ /* 0x000fe20003800200 */
[----:B------:R-:W-:-:S04]  /*00e0*/  IMAD.MOV.U32 R2, RZ, RZ, 0x3fb504f3 ;  /* 0x3fb504f3ff027424 */ /* 0x000fc800078e00ff */
[----:B------:R-:W-:-:S04]  /*00f0*/  FFMA R2, R7, -R2, 1 ;  /* 0x3f80000007027423 */ /* 0x000fc80000000802 */
[----:B------:R-:W-:Y:S01]  /*0100*/  FFMA R7, R2, R7, 0.70710676908493041992 ;  /* 0x3f3504f302077423 */ /* 0x000fe20000000007 */
[----:B--2---:R-:W-:-:S04]  /*0110*/  HADD2.F32 R0, -RZ, R0.H0_H0 ;  /* 0x20000000ff007230 */ /* 0x004fc80000004100 */
[----:B------:R-:W0:Y:S01]  /*0120*/  FCHK P0, R0, 1.4142135381698608398 ;  /* 0x3fb504f300007902 */ /* 0x000e220000000000 */
[----:B------:R-:W-:-:S04]  /*0130*/  FFMA R2, R0, R7, RZ ;  /* 0x0000000700027223 */ /* 0x000fc800000000ff */
[----:B------:R-:W-:-:S04]  /*0140*/  FFMA R6, R2, -1.4142135381698608398, R0 ;  /* 0xbfb504f302067823 */ /* 0x000fc80000000000 */
[----:B------:R-:W-:Y:S01]  /*0150*/  FFMA R2, R7, R6, R2 ;  /* 0x0000000607027223 */ /* 0x000fe20000000002 */
[----:B0-----:R-:W-:Y:S06]  /*0160*/  @!P0 BRA `(.L_x_1) ;  /* 0x0000000000088947 */ /* 0x001fec0003800000 */
[----:B------:R-:W-:-:S07]  /*0170*/  MOV R4, 0x190 ;  /* 0x0000019000047802 */ /* 0x000fce0000000f00 */
[----:B------:R-:W-:Y:S05]  /*0180*/  CALL.REL.NOINC `($__internal_0_$__cuda_sm3x_div_rn_noftz_f32_slowpath) ;  /* 0x00000000009c7944 */ /* 0x000fea0003c00000 */
.L_x_1:
[----:B------:R-:W-:Y:S05]  /*0190*/  BSYNC.RECONVERGENT B1 ;  /* 0x0000000000017941 */ /* 0x000fea0003800200 */
.L_x_0:
[----:B------:R-:W-:Y:S02]  /*01a0*/  HFMA2 R7, -RZ, RZ, 1.0087890625, -0.000686168670654296875 ;  /* 0x3c09919fff077431 */ /* 0x000fe400000001ff */
[C---:B------:R-:W-:Y:S01]  /*01b0*/  FMUL R5, R2.reuse, R2 ;  /* 0x0000000202057220 */ /* 0x040fe20000400000 */
[----:B------:R-:W-:Y:S01]  /*01c0*/  IMAD.MOV.U32 R4, RZ, RZ, 0x38eb4c3a ;  /* 0x38eb4c3aff047424 */ /* 0x000fe200078e00ff */
[C---:B------:R-:W-:Y:S01]  /*01d0*/  FSETP.GE.AND P0, PT, |R2|.reuse, 1.0029599666595458984, PT ;  /* 0x3f8060fe0200780b */ /* 0x040fe20003f06200 */
[----:B------:R-:W-:Y:S01]  /*01e0*/  IMAD.MOV.U32 R6, RZ, RZ, 0x3aae005b ;  /* 0x3aae005bff067424 */ /* 0x000fe200078e00ff */
[----:B------:R-:W0:Y:S01]  /*01f0*/  LDCU UR6, c[0x0][0x390] ;  /* 0x00007200ff0677ac */ /* 0x000e220008000800 */
[----:B------:R-:W-:Y:S01]  /*0200*/  IMAD.MOV.U32 R9, RZ, RZ, 0x3d24d99a ;  /* 0x3d24d99aff097424 */ /* 0x000fe200078e00ff */
[----:B------:R-:W-:Y:S01]  /*0210*/  FSEL R5, |R2|, R5, P0 ;  /* 0x0000000502057208 */ /* 0x000fe20000000200 */
[----:B------:R-:W-:Y:S01]  /*0220*/  IMAD.MOV.U32 R8, RZ, RZ, 0x3f69b4f9 ;  /* 0x3f69b4f9ff087424 */ /* 0x000fe200078e00ff */
[----:B------:R-:W-:Y:S01]  /*0230*/  FSEL R4, R4, 8.4834944573231041431e-05, P0 ;  /* 0x38b1e96a04047808 */ /* 0x000fe20000000000 */
[----:B------:R-:W-:Y:S01]  /*0240*/  FMUL R0, R0, 0.5 ;  /* 0x3f00000000007820 */ /* 0x000fe20000400000 */
[----:B------:R-:W-:-:S02]  /*0250*/  FSEL R6, -R6, -0.00082130916416645050049, P0 ;  /* 0xba574d2006067808 */ /* 0x000fc40000000100 */
[----:B------:R-:W-:Y:S02]  /*0260*/  FSEL R7, R7, 0.0052134888246655464172, P0 ;  /* 0x3baad5ea07077808 */ /* 0x000fe40000000000 */
[----:B------:R-:W-:Y:S01]  /*0270*/  FSEL R9, -R9, -0.026868773624300956726, P0 ;  /* 0xbcdc1be709097808 */ /* 0x000fe20000000100 */
[----:B------:R-:W-:Y:S01]  /*0280*/  FFMA R4, R5, R4, R6 ;  /* 0x0000000405047223 */ /* 0x000fe20000000006 */
[----:B------:R-:W-:-:S03]  /*0290*/  IMAD.MOV.U32 R6, RZ, RZ, 0x3e235519 ;  /* 0x3e235519ff067424 */ /* 0x000fc600078e00ff */
[C---:B------:R-:W-:Y:S02]  /*02a0*/  FFMA R4, R5.reuse, R4, R7 ;  /* 0x0000000405047223 */ /* 0x040fe40000000007 */
[----:B------:R-:W-:Y:S02]  /*02b0*/  FSEL R7, R6, 0.11284004896879196167, P0 ;  /* 0x3de718af06077808 */ /* 0x000fe40000000000 */
[C---:B------:R-:W-:Y:S01]  /*02c0*/  FFMA R4, R5.reuse, R4, R9 ;  /* 0x0000000405047223 */ /* 0x040fe20000000009 */
[----:B------:R-:W-:Y:S02]  /*02d0*/  MOV R6, 0x3f210a14 ;  /* 0x3f210a1400067802 */ /* 0x000fe40000000f00 */
[----:B------:R-:W-:Y:S01]  /*02e0*/  FSEL R9, R8, -0.37612664699554443359, P0 ;  /* 0xbec093ac08097808 */ /* 0x000fe20000000000 */
[----:B------:R-:W-:Y:S01]  /*02f0*/  FFMA R4, R5, R4, R7 ;  /* 0x0000000405047223 */ /* 0x000fe20000000007 */
[----:B------:R-:W-:-:S03]  /*0300*/  FSEL R7, R6, 0.12837915122509002686, P0 ;  /* 0x3e0375d306077808 */ /* 0x000fc60000000000 */
[C---:B------:R-:W-:Y:S01]  /*0310*/  FFMA R4, R5.reuse, R4, R9 ;  /* 0x0000000405047223 */ /* 0x040fe20000000009 */
[----:B------:R-:W-:-:S03]  /*0320*/  FSEL R9, -R5, R2, P0 ;  /* 0x0000000205097208 */ /* 0x000fc60000000100 */
[----:B------:R-:W-:-:S04]  /*0330*/  FFMA R4, R5, R4, R7 ;  /* 0x0000000405047223 */ /* 0x000fc80000000007 */
[----:B------:R-:W-:-:S04]  /*0340*/  FFMA R9, R4, R9, R9 ;  /* 0x0000000904097223 */ /* 0x000fc80000000009 */
[----:B------:R-:W1:Y:S02]  /*0350*/  @P0 MUFU.EX2 R4, R9 ;  /* 0x0000000900040308 */ /* 0x000e640000000800 */
[----:B-1----:R-:W-:Y:S02]  /*0360*/  @P0 FADD R7, -R4, 1 ;  /* 0x3f80000004070421 */ /* 0x002fe40000000100 */
[----:B------:R-:W1:Y:S03]  /*0370*/  LDC.64 R4, c[0x0][0x380] ;  /* 0x0000e000ff047b82 */ /* 0x000e660000000a00 */
[----:B------:R-:W-:-:S05]  /*0380*/  @P0 LOP3.LUT R9, R7, 0x80000000, R2, 0xb8, !PT ;  /* 0x8000000007090812 */ /* 0x000fca00078eb802 */
[----:B------:R-:W-:-:S04]  /*0390*/  FADD R7, R9, 1 ;  /* 0x3f80000009077421 */ /* 0x000fc80000000000 */
[----:B------:R-:W-:-:S04]  /*03a0*/  FMUL R0, R0, R7 ;  /* 0x0000000700007220 */ /* 0x000fc80000400000 */
[----:B0-----:R-:W-:-:S05]  /*03b0*/  FMUL R0, R0, UR6 ;  /* 0x0000000600007c20 */ /* 0x001fca0008400000 */
[----:B------:R-:W-:Y:S01]  /*03c0*/  F2FP.F16.F32.PACK_AB R0, RZ, R0 ;  /* 0x00000000ff00723e */ /* 0x000fe200000000ff */
[----:B-1----:R-:W-:-:S05]  /*03d0*/  IMAD.WIDE R2, R3, 0x2, R4 ;  /* 0x0000000203027825 */ /* 0x002fca00078e0204 */
[----:B------:R-:W-:Y:S01]  /*03e0*/  STG.E.U16 desc[UR4][R2.64], R0 ;  /* 0x0000000002007986 */ /* 0x000fe2000c101504 */
[----:B------:R-:W-:Y:S05]  /*03f0*/  EXIT ;  /* 0x000000000000794d */ /* 0x000fea0003800000 */
        .weak           $__internal_0_$__cuda_sm3x_div_rn_noftz_f32_slowpath
        .type           $__internal_0_$__cuda_sm3x_div_rn_noftz_f32_slowpath,@function
        .size           $__internal_0_$__cuda_sm3x_div_rn_noftz_f32_slowpath,(.L_x_46 - $__internal_0_$__cuda_sm3x_div_rn_noftz_f32_slowpath)
$__internal_0_$__cuda_sm3x_div_rn_noftz_f32_slowpath:
[--C-:B------:R-:W-:Y:S01]  /*0400*/  SHF.R.U32.HI R2, RZ, 0x17, R0.reuse ;  /* 0x00000017ff027819 */ /* 0x100fe20000011600 */
[----:B------:R-:W-:Y:S04]  /*0410*/  BSSY.RECONVERGENT B0, `(.L_x_2) ;  /* 0x000005b000007945 */ /* 0x000fe80003800200 */
[----:B------:R-:W-:Y:S01]  /*0420*/  BSSY.RELIABLE B2, `(.L_x_3) ;  /* 0x000001a000027945 */ /* 0x000fe20003800100 */
[----:B------:R-:W-:Y:S01]  /*0430*/  IMAD.MOV.U32 R5, RZ, RZ, R0 ;  /* 0x000000ffff057224 */ /* 0x000fe200078e0000 */
[----:B------:R-:W-:-:S05]  /*0440*/  LOP3.LUT R2, R2, 0xff, RZ, 0xc0, !PT ;  /* 0x000000ff02027812 */ /* 0x000fca00078ec0ff */
[----:B------:R-:W-:-:S05]  /*0450*/  VIADD R7, R2, 0xffffffff ;  /* 0xffffffff02077836 */ /* 0x000fca0000000000 */
[----:B------:R-:W-:-:S13]  /*0460*/  ISETP.GT.U32.OR P0, PT, R7, 0xfd, !PT ;  /* 0x000000fd0700780c */ /* 0x000fda0007f04470 */
[----:B------:R-:W-:Y:S01]  /*0470*/  @!P0 IMAD.MOV.U32 R6, RZ, RZ, RZ ;  /* 0x000000ffff068224 */ /* 0x000fe200078e00ff */
[----:B------:R-:W-:Y:S06]  /*0480*/  @!P0 BRA `(.L_x_4) ;  /* 0x00000000004c8947 */ /* 0x000fec0003800000 */
[----:B------:R-:W-:-:S13]  /*0490*/  FSETP.GTU.FTZ.AND P0, PT, |R0|, +INF , PT ;  /* 0x7f8000000000780b */ /* 0x000fda0003f1c200 */
[----:B------:R-:W-:Y:S05]  /*04a0*/  @P0 BREAK.RELIABLE B2 ;  /* 0x0000000000020942 */ /* 0x000fea0003800100 */
[----:B------:R-:W-:Y:S05]  /*04b0*/  @P0 BRA `(.L_x_5) ;  /* 0x00000004003c0947 */ /* 0x000fea0003800000 */
[----:B------:R-:W-:-:S05]  /*04c0*/  HFMA2 R6, -RZ, RZ, 1.9267578125, 7.5519084930419921875e-05 ;  /* 0x3fb504f3ff067431 */ /* 0x000fca00000001ff */
[----:B------:R-:W-:-:S13]  /*04d0*/  LOP3.LUT P0, RZ, R6, 0x7fffffff, R5, 0xc8, !PT ;  /* 0x7fffffff06ff7812 */ /* 0x000fda000780c805 */
[----:B------:R-:W-:Y:S05]  /*04e0*/  @!P0 BREAK.RELIABLE B2 ;  /* 0x0000000000028942 */ /* 0x000fea0003800100 */
[----:B------:R-:W-:Y:S05]  /*04f0*/  @!P0 BRA `(.L_x_6) ;  /* 0x0000000400248947 */ /* 0x000fea0003800000 */
[----:B------:R-:W-:-:S13]  /*0500*/  LOP3.LUT P0, RZ, R5, 0x7fffffff, RZ, 0xc0, !PT ;  /* 0x7fffffff05ff7812 */ /* 0x000fda000780c0ff */
[----:B------:R-:W-:Y:S05]  /*0510*/  @!P0 BREAK.RELIABLE B2 ;  /* 0x0000000000028942 */ /* 0x000fea0003800100 */
[----:B------:R-:W-:Y:S05]  /*0520*/  @!P0 BRA `(.L_x_7) ;  /* 0x0000000400108947 */ /* 0x000fea0003800000 */
[----:B------:R-:W-:Y:S02]  /*0530*/  FSETP.NEU.FTZ.AND P0, PT, |R0|, +INF , PT ;  /* 0x7f8000000000780b */ /* 0x000fe40003f1d200 */
[----:B------:R-:W-:-:S04]  /*0540*/  LOP3.LUT P1, RZ, R6, 0x7fffffff, RZ, 0xc0, !PT ;  /* 0x7fffffff06ff7812 */ /* 0x000fc8000782c0ff */
[----:B------:R-:W-:-:S13]  /*0550*/  PLOP3.LUT P0, PT, P0, P1, PT, 0x2f, 0xf2 ;  /* 0x0000000000f2781c */ /* 0x000fda0000702577 */
[----:B------:R-:W-:Y:S05]  /*0560*/  @P0 BREAK.RELIABLE B2 ;  /* 0x0000000000020942 */ /* 0x000fea0003800100 */
[----:B------:R-:W-:Y:S05]  /*0570*/  @P0 BRA `(.L_x_8) ;  /* 0x0000000000f00947 */ /* 0x000fea0003800000 */
[----:B------:R-:W-:-:S13]  /*0580*/  ISETP.GE.AND P0, PT, R7, RZ, PT ;  /* 0x000000ff0700720c */ /* 0x000fda0003f06270 */
[----:B------:R-:W-:Y:S02]  /*0590*/  @P0 IMAD.MOV.U32 R6, RZ, RZ, RZ ;  /* 0x000000ffff060224 */ /* 0x000fe400078e00ff */
[----:B------:R-:W-:Y:S01]  /*05a0*/  @!P0 FFMA R5, R0, 1.84467440737095516160e+19, RZ ;  /* 0x5f80000000058823 */ /* 0x000fe200000000ff */
[----:B------:R-:W-:-:S07]  /*05b0*/  @!P0 IMAD.MOV.U32 R6, RZ, RZ, -0x40 ;  /* 0xffffffc0ff068424 */ /* 0x000fce00078e00ff */
.L_x_4:
[----:B------:R-:W-:Y:S05]  /*05c0*/  BSYNC.RELIABLE B2 ;  /* 0x0000000000027941 */ /* 0x000fea0003800100 */
.L_x_3:
[----:B------:R-:W-:Y:S01]  /*05d0*/  UMOV UR6, 0x3fb504f3 ;  /* 0x3fb504f300067882 */ /* 0x000fe20000000000 */
[----:B------:R-:W-:Y:S01]  /*05e0*/  VIADD R7, R2, 0xffffff81 ;  /* 0xffffff8102077836 */ /* 0x000fe20000000000 */
[----:B------:R-:W0:Y:S01]  /*05f0*/  MUFU.RCP R8, UR6 ;  /* 0x0000000600087d08 */ /* 0x000e220008001000 */
[----:B------:R-:W-:Y:S01]  /*0600*/  FADD.FTZ R9, -RZ, -UR6 ;  /* 0x80000006ff097e21 */ /* 0x000fe20008010100 */
[----:B------:R-:W-:Y:S01]  /*0610*/  BSSY.RECONVERGENT B2, `(.L_x_9) ;  /* 0x0000031000027945 */ /* 0x000fe20003800200 */
[C---:B------:R-:W-:Y:S01]  /*0620*/  IMAD R2, R7.reuse, -0x800000, R5 ;  /* 0xff80000007027824 */ /* 0x040fe200078e0205 */
[----:B------:R-:W-:Y:S01]  /*0630*/  IADD3 R6, PT, PT, R7, R6, RZ ;  /* 0x0000000607067210 */ /* 0x000fe20007ffe0ff */
[----:B0-----:R-:W-:-:S04]  /*0640*/  FFMA R11, R8, R9, 1 ;  /* 0x3f800000080b7423 */ /* 0x001fc80000000009 */
[----:B------:R-:W-:-:S04]  /*0650*/  FFMA R11, R8, R11, R8 ;  /* 0x0000000b080b7223 */ /* 0x000fc80000000008 */
[----:B------:R-:W-:-:S04]  /*0660*/  FFMA R8, R2, R11, RZ ;  /* 0x0000000b02087223 */ /* 0x000fc800000000ff */
[----:B------:R-:W-:-:S04]  /*0670*/  FFMA R5, R9, R8, R2 ;  /* 0x0000000809057223 */ /* 0x000fc80000000002 */
[----:B------:R-:W-:-:S04]  /*0680*/  FFMA R8, R11, R5, R8 ;  /* 0x000000050b087223 */ /* 0x000fc80000000008 */
[----:B------:R-:W-:-:S04]  /*0690*/  FFMA R9, R9, R8, R2 ;  /* 0x0000000809097223 */ /* 0x000fc80000000002 */
[----:B------:R-:W-:-:S05]  /*06a0*/  FFMA R5, R11, R9, R8 ;  /* 0x000000090b057223 */ /* 0x000fca0000000008 */
[----:B------:R-:W-:-:S04]  /*06b0*/  SHF.R.U32.HI R2, RZ, 0x17, R5 ;  /* 0x00000017ff027819 */ /* 0x000fc80000011605 */
[----:B------:R-:W-:-:S05]  /*06c0*/  LOP3.LUT R2, R2, 0xff, RZ, 0xc0, !PT ;  /* 0x000000ff02027812 */ /* 0x000fca00078ec0ff */
[----:B------:R-:W-:-:S04]  /*06d0*/  IMAD.IADD R10, R2, 0x1, R6 ;  /* 0x00000001020a7824 */ /* 0x000fc800078e0206 */
[----:B------:R-:W-:-:S05]  /*06e0*/  VIADD R2, R10, 0xffffffff ;  /* 0xffffffff0a027836 */ /* 0x000fca0000000000 */
[----:B------:R-:W-:-:S13]  /*06f0*/  ISETP.GE.U32.AND P0, PT, R2, 0xfe, PT ;  /* 0x000000fe0200780c */ /* 0x000fda0003f06070 */
[----:B------:R-:W-:Y:S05]  /*0700*/  @!P0 BRA `(.L_x_10) ;  /* 0x0000000000808947 */ /* 0x000fea0003800000 */
[----:B------:R-:W-:-:S13]  /*0710*/  ISETP.GT.AND P0, PT, R10, 0xfe, PT ;  /* 0x000000fe0a00780c */ /* 0x000fda0003f04270 */
[----:B------:R-:W-:Y:S05]  /*0720*/  @P0 BRA `(.L_x_11) ;  /* 0x00000000006c0947 */ /* 0x000fea0003800000 */
[----:B------:R-:W-:-:S13]  /*0730*/  ISETP.GE.AND P0, PT, R10, 0x1, PT ;  /* 0x000000010a00780c */ /* 0x000fda0003f06270 */
[----:B------:R-:W-:Y:S05]  /*0740*/  @P0 BRA `(.L_x_12) ;  /* 0x0000000000740947 */ /* 0x000fea0003800000 */
[----:B------:R-:W-:Y:S02]  /*0750*/  ISETP.GE.AND P0, PT, R10, -0x18, PT ;  /* 0xffffffe80a00780c */ /* 0x000fe40003f06270 */
[----:B------:R-:W-:-:S11]  /*0760*/  LOP3.LUT R5, R5, 0x80000000, RZ, 0xc0, !PT ;  /* 0x8000000005057812 */ /* 0x000fd600078ec0ff */
[----:B------:R-:W-:Y:S05]  /*0770*/  @!P0 BRA `(.L_x_12) ;  /* 0x0000000000688947 */ /* 0x000fea0003800000 */
[CCC-:B------:R-:W-:Y:S01]  /*0780*/  FFMA.RZ R2, R11.reuse, R9.reuse, R8.reuse ;  /* 0x000000090b027223 */ /* 0x1c0fe2000000c008 */
[C---:B------:R-:W-:Y:S01]  /*0790*/  VIADD R7, R10.reuse, 0x20 ;  /* 0x000000200a077836 */ /* 0x040fe20000000000 */
[C---:B------:R-:W-:Y:S02]  /*07a0*/  ISETP.NE.AND P2, PT, R10.reuse, RZ, PT ;  /* 0x000000ff0a00720c */ /* 0x040fe40003f45270 */
[----:B------:R-:W-:Y:S02]  /*07b0*/  ISETP.NE.AND P1, PT, R10, RZ, PT ;  /* 0x000000ff0a00720c */ /* 0x000fe40003f25270 */
[----:B------:R-:W-:Y:S01]  /*07c0*/  LOP3.LUT R6, R2, 0x7fffff, RZ, 0xc0, !PT ;  /* 0x007fffff02067812 */ /* 0x000fe200078ec0ff */
[CCC-:B------:R-:W-:Y:S01]  /*07d0*/  FFMA.RP R2, R11.reuse, R9.reuse, R8.reuse ;  /* 0x000000090b027223 */ /* 0x1c0fe20000008008 */
[----:B------:R-:W-:Y:S01]  /*07e0*/  FFMA.RM R11, R11, R9, R8 ;  /* 0x000000090b0b7223 */ /* 0x000fe20000004008 */
[----:B------:R-:W-:Y:S02]  /*07f0*/  IADD3 R9, PT, PT, -R10, RZ, RZ ;  /* 0x000000ff0a097210 */ /* 0x000fe40007ffe1ff */
[----:B------:R-:W-:-:S02]  /*0800*/  LOP3.LUT R6, R6, 0x800000, RZ, 0xfc, !PT ;  /* 0x0080000006067812 */ /* 0x000fc400078efcff */
[----:B------:R-:W-:Y:S02]  /*0810*/  FSETP.NEU.FTZ.AND P0, PT, R2, R11, PT ;  /* 0x0000000b0200720b */ /* 0x000fe40003f1d000 */
[----:B------:R-:W-:Y:S02]  /*0820*/  SHF.L.U32 R7, R6, R7, RZ ;  /* 0x0000000706077219 */ /* 0x000fe400000006ff */
[----:B------:R-:W-:Y:S02]  /*0830*/  SEL R9, R9, RZ, P2 ;  /* 0x000000ff09097207 */ /* 0x000fe40001000000 */
[----:B------:R-:W-:Y:S02]  /*0840*/  ISETP.NE.AND P1, PT, R7, RZ, P1 ;  /* 0x000000ff0700720c */ /* 0x000fe40000f25270 */
[----:B------:R-:W-:Y:S02]  /*0850*/  SHF.R.U32.HI R9, RZ, R9, R6 ;  /* 0x00000009ff097219 */ /* 0x000fe40000011606 */
[----:B------:R-:W-:-:S02]  /*0860*/  PLOP3.LUT P0, PT, P0, P1, PT, 0xf8, 0x8f ;  /* 0x00000000008f781c */ /* 0x000fc40000703f70 */
[----:B------:R-:W-:Y:S02]  /*0870*/  SHF.R.U32.HI R7, RZ, 0x1, R9 ;  /* 0x00000001ff077819 */ /* 0x000fe40000011609 */
[----:B------:R-:W-:-:S04]  /*0880*/  SEL R2, RZ, 0x1, !P0 ;  /* 0x00000001ff027807 */ /* 0x000fc80004000000 */
[----:B------:R-:W-:-:S04]  /*0890*/  LOP3.LUT R2, R2, 0x1, R7, 0xf8, !PT ;  /* 0x0000000102027812 */ /* 0x000fc800078ef807 */
[----:B------:R-:W-:-:S05]  /*08a0*/  LOP3.LUT R2, R2, R9, RZ, 0xc0, !PT ;  /* 0x0000000902027212 */ /* 0x000fca00078ec0ff */
[----:B------:R-:W-:-:S05]  /*08b0*/  IMAD.IADD R2, R7, 0x1, R2 ;  /* 0x0000000107027824 */ /* 0x000fca00078e0202 */
[----:B------:R-:W-:Y:S01]  /*08c0*/  LOP3.LUT R5, R2, R5, RZ, 0xfc, !PT ;  /* 0x0000000502057212 */ /* 0x000fe200078efcff */
[----:B------:R-:W-:Y:S06]  /*08d0*/  BRA `(.L_x_12) ;  /* 0x0000000000107947 */ /* 0x000fec0003800000 */
.L_x_11:
[----:B------:R-:W-:-:S04]  /*08e0*/  LOP3.LUT R5, R5, 0x80000000, RZ, 0xc0, !PT ;  /* 0x8000000005057812 */ /* 0x000fc800078ec0ff */
[----:B------:R-:W-:Y:S01]  /*08f0*/  LOP3.LUT R5, R5, 0x7f800000, RZ, 0xfc, !PT ;  /* 0x7f80000005057812 */ /* 0x000fe200078efcff */
[----:B------:R-:W-:Y:S06]  /*0900*/  BRA `(.L_x_12) ;  /* 0x0000000000047947 */ /* 0x000fec0003800000 */
.L_x_10:
[----:B------:R-:W-:-:S07]  /*0910*/  IMAD R5, R6, 0x800000, R5 ;  /* 0x0080000006057824 */ /* 0x000fce00078e0205 */
.L_x_12:
[----:B------:R-:W-:Y:S05]  /*0920*/  BSYNC.RECONVERGENT B2 ;  /* 0x0000000000027941 */ /* 0x000fea0003800200 */
.L_x_9:
[----:B------:R-:W-:Y:S05]  /*0930*/  BRA `(.L_x_13) ;  /* 0x0000000000207947 */ /* 0x000fea0003800000 */
.L_x_8:
[----:B------:R-:W-:-:S04]  /*0940*/  LOP3.LUT R5, R6, 0x80000000, R5, 0x48, !PT ;  /* 0x8000000006057812 */ /* 0x000fc800078e4805 */
[----:B------:R-:W-:Y:S01]  /*0950*/  LOP3.LUT R5, R5, 0x7f800000, RZ, 0xfc, !PT ;  /* 0x7f80000005057812 */ /* 0x000fe200078efcff */
[----:B------:R-:W-:Y:S06]  /*0960*/  BRA `(.L_x_13) ;  /* 0x0000000000147947 */ /* 0x000fec0003800000 */
.L_x_7:
[----:B------:R-:W-:Y:S01]  /*0970*/  LOP3.LUT R5, R6, 0x80000000, R5, 0x48, !PT ;  /* 0x8000000006057812 */ /* 0x000fe200078e4805 */
[----:B------:R-:W-:Y:S06]  /*0980*/  BRA `(.L_x_13) ;  /* 0x00000000000c7947 */ /* 0x000fec0003800000 */
.L_x_6:
[----:B------:R-:W0:Y:S01]  /*0990*/  MUFU.RSQ R5, -QNAN ;  /* 0xffc0000000057908 */ /* 0x000e220000001400 */
[----:B------:R-:W-:Y:S05]  /*09a0*/  BRA `(.L_x_13) ;  /* 0x0000000000047947 */ /* 0x000fea0003800000 */
.L_x_5:
[----:B------:R-:W-:-:S07]  /*09b0*/  FADD.FTZ R5, R0, 1.4142135381698608398 ;  /* 0x3fb504f300057421 */ /* 0x000fce0000010000 */
.L_x_13:
[----:B------:R-:W-:Y:S05]  /*09c0*/  BSYNC.RECONVERGENT B0 ;  /* 0x0000000000007941 */ /* 0x000fea0003800200 */
.L_x_2:
[----:B0-----:R-:W-:Y:S01]  /*09d0*/  MOV R2, R5 ;  /* 0x0000000500027202 */ /* 0x001fe20000000f00 */
[----:B------:R-:W-:-:S04]  /*09e0*/  IMAD.MOV.U32 R5, RZ, RZ, 0x0 ;  /* 0x00000000ff057424 */ /* 0x000fc800078e00ff */
[----:B------:R-:W-:Y:S05]  /*09f0*/  RET.REL.NODEC R4 `(_Z17gelu_scale_kernelP6__halfPKS_fi) ;  /* 0xfffffff404807950 */ /* 0x000fea0003c3ffff */
.L_x_14:
[----:B------:R-:W-:-:S00]  /*0a00*/  BRA `(.L_x_14) ;  /* 0xfffffffc00fc7947 */ /* 0x000fc0000383ffff */
[----:B------:R-:W-:-:S00]  /*0a10*/  NOP ;  /* 0x0000000000007918 */ /* 0x000fc00000000000 */
        /* <DEDUP_REMOVED lines=14> */
.L_x_46:


//--------------------- .text._Z19gelu_inplace_kernelP6__halfi --------------------------
	.section	.text._Z19gelu_inplace_kernelP6__halfi,"ax",@progbits
	.align	128
        .global         _Z19gelu_inplace_kernelP6__halfi
        .type           _Z19gelu_inplace_kernelP6__halfi,@function
        .size           _Z19gelu_inplace_kernelP6__halfi,(.L_x_47 - _Z19gelu_inplace_kernelP6__halfi)
        .other          _Z19gelu_inplace_kernelP6__halfi,@"STO_CUDA_ENTRY STV_DEFAULT"
_Z19gelu_inplace_kernelP6__halfi:
.text._Z19gelu_inplace_kernelP6__halfi:
        /* <DEDUP_REMOVED lines=24> */
[----:B------:R-:W-:Y:S05]  /*0180*/  CALL.REL.NOINC `($__internal_1_$__cuda_sm3x_div_rn_noftz_f32_slowpath) ;  /* 0x00000000008c7944 */ /* 0x000fea0003c00000 */
.L_x_16:
[----:B------:R-:W-:Y:S05]  /*0190*/  BSYNC.RECONVERGENT B1 ;  /* 0x0000000000017941 */ /* 0x000fea0003800200 */
.L_x_15:
[----:B------:R-:W-:Y:S02]  /*01a0*/  HFMA2 R7, -RZ, RZ, 1.0087890625, -0.000686168670654296875 ;  /* 0x3c09919fff077431 */ /* 0x000fe400000001ff */
[C---:B------:R-:W-:Y:S01]  /*01b0*/  FMUL R3, R2.reuse, R2 ;  /* 0x0000000202037220 */ /* 0x040fe20000400000 */
[----:B------:R-:W-:Y:S01]  /*01c0*/  IMAD.MOV.U32 R6, RZ, RZ, 0x38eb4c3a ;  /* 0x38eb4c3aff067424 */ /* 0x000fe200078e00ff */
[----:B------:R-:W-:Y:S01]  /*01d0*/  FSETP.GE.AND P0, PT, |R2|, 1.0029599666595458984, PT ;  /* 0x3f8060fe0200780b */ /* 0x000fe20003f06200 */
[----:B------:R-:W-:Y:S02]  /*01e0*/  IMAD.MOV.U32 R8, RZ, RZ, 0x3aae005b ;  /* 0x3aae005bff087424 */ /* 0x000fe400078e00ff */
[----:B------:R-:W-:Y:S01]  /*01f0*/  FMUL R0, R0, 0.5 ;  /* 0x3f00000000007820 */ /* 0x000fe20000400000 */
[----:B------:R-:W-:Y:S01]  /*0200*/  IMAD.MOV.U32 R9, RZ, RZ, 0x3d24d99a ;  /* 0x3d24d99aff097424 */ /* 0x000fe200078e00ff */
[----:B------:R-:W-:Y:S01]  /*0210*/  FSEL R3, |R2|, R3, P0 ;  /* 0x0000000302037208 */ /* 0x000fe20000000200 */
[----:B------:R-:W-:Y:S01]  /*0220*/  IMAD.MOV.U32 R10, RZ, RZ, 0x3f69b4f9 ;  /* 0x3f69b4f9ff0a7424 */ /* 0x000fe200078e00ff */
[----:B------:R-:W-:-:S02]  /*0230*/  FSEL R6, R6, 8.4834944573231041431e-05, P0 ;  /* 0x38b1e96a06067808 */ /* 0x000fc40000000000 */
[----:B------:R-:W-:Y:S02]  /*0240*/  FSEL R8, -R8, -0.00082130916416645050049, P0 ;  /* 0xba574d2008087808 */ /* 0x000fe40000000100 */
[----:B------:R-:W-:Y:S02]  /*0250*/  FSEL R7, R7, 0.0052134888246655464172, P0 ;  /* 0x3baad5ea07077808 */ /* 0x000fe40000000000 */
[----:B------:R-:W-:Y:S01]  /*0260*/  FSEL R9, -R9, -0.026868773624300956726, P0 ;  /* 0xbcdc1be709097808 */ /* 0x000fe20000000100 */
[----:B------:R-:W-:Y:S01]  /*0270*/  FFMA R6, R3, R6, R8 ;  /* 0x0000000603067223 */ /* 0x000fe20000000008 */
[----:B------:R-:W-:-:S03]  /*0280*/  IMAD.MOV.U32 R8, RZ, RZ, 0x3e235519 ;  /* 0x3e235519ff087424 */ /* 0x000fc600078e00ff */
[C---:B------:R-:W-:Y:S02]  /*0290*/  FFMA R6, R3.reuse, R6, R7 ;  /* 0x0000000603067223 */ /* 0x040fe40000000007 */
[----:B------:R-:W-:Y:S01]  /*02a0*/  FSEL R7, R8, 0.11284004896879196167, P0 ;  /* 0x3de718af08077808 */ /* 0x000fe20000000000 */
[----:B------:R-:W-:Y:S02]  /*02b0*/  IMAD.MOV.U32 R8, RZ, RZ, 0x3f210a14 ;  /* 0x3f210a14ff087424 */ /* 0x000fe400078e00ff */
[----:B------:R-:W-:Y:S01]  /*02c0*/  FFMA R6, R3, R6, R9 ;  /* 0x0000000603067223 */ /* 0x000fe20000000009 */
[----:B------:R-:W-:-:S03]  /*02d0*/  FSEL R9, R10, -0.37612664699554443359, P0 ;  /* 0xbec093ac0a097808 */ /* 0x000fc60000000000 */
[----:B------:R-:W-:Y:S01]  /*02e0*/  FFMA R6, R3, R6, R7 ;  /* 0x0000000603067223 */ /* 0x000fe20000000007 */
[----:B------:R-:W-:-:S03]  /*02f0*/  FSEL R7, R8, 0.12837915122509002686, P0 ;  /* 0x3e0375d308077808 */ /* 0x000fc60000000000 */
[C---:B------:R-:W-:Y:S01]  /*0300*/  FFMA R6, R3.reuse, R6, R9 ;  /* 0x0000000603067223 */ /* 0x040fe20000000009 */
[----:B------:R-:W-:-:S03]  /*0310*/  FSEL R9, -R3, R2, P0 ;  /* 0x0000000203097208 */ /* 0x000fc60000000100 */
[----:B------:R-:W-:-:S04]  /*0320*/  FFMA R6, R3, R6, R7 ;  /* 0x0000000603067223 */ /* 0x000fc80000000007 */
[----:B------:R-:W-:-:S04]  /*0330*/  FFMA R6, R6, R9, R9 ;  /* 0x0000000906067223 */ /* 0x000fc80000000009 */
[----:B------:R-:W0:Y:S02]  /*0340*/  @P0 MUFU.EX2 R3, R6 ;  /* 0x0000000600030308 */ /* 0x000e240000000800 */
[----:B0-----:R-:W-:-:S05]  /*0350*/  @P0 FADD R3, -R3, 1 ;  /* 0x3f80000003030421 */ /* 0x001fca0000000100 */
[----:B------:R-:W-:-:S05]  /*0360*/  @P0 LOP3.LUT R6, R3, 0x80000000, R2, 0xb8, !PT ;  /* 0x8000000003060812 */ /* 0x000fca00078eb802 */
[----:B------:R-:W-:-:S04]  /*0370*/  FADD R3, R6, 1 ;  /* 0x3f80000006037421 */ /* 0x000fc80000000000 */
[----:B------:R-:W-:-:S05]  /*0380*/  FMUL R0, R0, R3 ;  /* 0x0000000300007220 */ /* 0x000fca0000400000 */
[----:B------:R-:W-:-:S05]  /*0390*/  F2FP.F16.F32.PACK_AB R0, RZ, R0 ;  /* 0x00000000ff00723e */ /* 0x000fca00000000ff */
[----:B------:R-:W-:Y:S01]  /*03a0*/  STG.E.U16 desc[UR4][R4.64], R0 ;  /* 0x0000000004007986 */ /* 0x000fe2000c101504 */
[----:B------:R-:W-:Y:S05]  /*03b0*/  EXIT ;  /* 0x000000000000794d */ /* 0x000fea0003800000 */
        .weak           $__internal_1_$__cuda_sm3x_div_rn_noftz_f32_slowpath
        .type           $__internal_1_$__cuda_sm3x_div_rn_noftz_f32_slowpath,@function
        .size           $__internal_1_$__cuda_sm3x_div_rn_noftz_f32_slowpath,(.L_x_47 - $__internal_1_$__cuda_sm3x_div_rn_noftz_f32_slowpath)
$__internal_1_$__cuda_sm3x_div_rn_noftz_f32_slowpath:
[--C-:B------:R-:W-:Y:S01]  /*03c0*/  SHF.R.U32.HI R2, RZ, 0x17, R0.reuse ;  /* 0x00000017ff027819 */ /* 0x100fe20000011600 */
[----:B------:R-:W-:Y:S04]  /*03d0*/  BSSY.RECONVERGENT B0, `(.L_x_17) ;  /* 0x000005b000007945 */ /* 0x000fe80003800200 */
[----:B------:R-:W-:Y:S01]  /*03e0*/  BSSY.RELIABLE B2, `(.L_x_18) ;  /* 0x000001a000027945 */ /* 0x000fe20003800100 */
[----:B------:R-:W-:Y:S01]  /*03f0*/  IMAD.MOV.U32 R3, RZ, RZ, R0 ;  /* 0x000000ffff037224 */ /* 0x000fe200078e0000 */
[----:B------:R-:W-:-:S04]  /*0400*/  LOP3.LUT R2, R2, 0xff, RZ, 0xc0, !PT ;  /* 0x000000ff02027812 */ /* 0x000fc800078ec0ff */
[----:B------:R-:W-:-:S04]  /*0410*/  IADD3 R9, PT, PT, R2, -0x1, RZ ;  /* 0xffffffff02097810 */ /* 0x000fc80007ffe0ff */
[----:B------:R-:W-:-:S13]  /*0420*/  ISETP.GT.U32.OR P0, PT, R9, 0xfd, !PT ;  /* 0x000000fd0900780c */ /* 0x000fda0007f04470 */
[----:B------:R-:W-:Y:S01]  /*0430*/  @!P0 IMAD.MOV.U32 R7, RZ, RZ, RZ ;  /* 0x000000ffff078224 */ /* 0x000fe200078e00ff */
[----:B------:R-:W-:Y:S06]  /*0440*/  @!P0 BRA `(.L_x_19) ;  /* 0x00000000004c8947 */ /* 0x000fec0003800000 */
[----:B------:R-:W-:-:S13]  /*0450*/  FSETP.GTU.FTZ.AND P0, PT, |R0|, +INF , PT ;  /* 0x7f8000000000780b */ /* 0x000fda0003f1c200 */
[----:B------:R-:W-:Y:S05]  /*0460*/  @P0 BREAK.RELIABLE B2 ;  /* 0x0000000000020942 */ /* 0x000fea0003800100 */
[----:B------:R-:W-:Y:S05]  /*0470*/  @P0 BRA `(.L_x_20) ;  /* 0x00000004003c0947 */ /* 0x000fea0003800000 */
[----:B------:R-:W-:-:S05]  /*0480*/  IMAD.MOV.U32 R8, RZ, RZ, 0x3fb504f3 ;  /* 0x3fb504f3ff087424 */ /* 0x000fca00078e00ff */
        /* <DEDUP_REMOVED lines=12> */
[----:B------:R-:W-:Y:S01]  /*0550*/  @P0 MOV R7, RZ ;  /* 0x000000ff00070202 */ /* 0x000fe20000000f00 */
[----:B------:R-:W-:Y:S01]  /*0560*/  @!P0 FFMA R3, R0, 1.84467440737095516160e+19, RZ ;  /* 0x5f80000000038823 */ /* 0x000fe200000000ff */
[----:B------:R-:W-:-:S07]  /*0570*/  @!P0 IMAD.MOV.U32 R7, RZ, RZ, -0x40 ;  /* 0xffffffc0ff078424 */ /* 0x000fce00078e00ff */
.L_x_19:
[----:B------:R-:W-:Y:S05]  /*0580*/  BSYNC.RELIABLE B2 ;  /* 0x0000000000027941 */ /* 0x000fea0003800100 */
.L_x_18:
[----:B------:R-:W-:Y:S01]  /*0590*/  UMOV UR6, 0x3fb504f3 ;  /* 0x3fb504f300067882 */ /* 0x000fe20000000000 */
[----:B------:R-:W-:Y:S01]  /*05a0*/  VIADD R8, R2, 0xffffff81 ;  /* 0xffffff8102087836 */ /* 0x000fe20000000000 */
[----:B------:R-:W0:Y:S01]  /*05b0*/  MUFU.RCP R9, UR6 ;  /* 0x0000000600097d08 */ /* 0x000e220008001000 */
[----:B------:R-:W-:Y:S01]  /*05c0*/  FADD.FTZ R11, -RZ, -UR6 ;  /* 0x80000006ff0b7e21 */ /* 0x000fe20008010100 */
[----:B------:R-:W-:Y:S01]  /*05d0*/  BSSY.RECONVERGENT B2, `(.L_x_24) ;  /* 0x0000031000027945 */ /* 0x000fe20003800200 */
[C---:B------:R-:W-:Y:S02]  /*05e0*/  IMAD R2, R8.reuse, -0x800000, R3 ;  /* 0xff80000008027824 */ /* 0x040fe400078e0203 */
[----:B------:R-:W-:Y:S02]  /*05f0*/  IMAD.IADD R7, R8, 0x1, R7 ;  /* 0x0000000108077824 */ /* 0x000fe400078e0207 */
        /* <DEDUP_REMOVED lines=8> */
[----:B------:R-:W-:-:S04]  /*0680*/  LOP3.LUT R3, R3, 0xff, RZ, 0xc0, !PT ;  /* 0x000000ff03037812 */ /* 0x000fc800078ec0ff */
[----:B------:R-:W-:-:S05]  /*0690*/  IADD3 R12, PT, PT, R3, R7, RZ ;  /* 0x00000007030c7210 */ /* 0x000fca0007ffe0ff */
        /* <DEDUP_REMOVED lines=11> */
[-CC-:B------:R-:W-:Y:S01]  /*0750*/  FFMA.RM R8, R9, R11.reuse, R10.reuse ;  /* 0x0000000b09087223 */ /* 0x180fe2000000400a */
[C---:B------:R-:W-:Y:S02]  /*0760*/  ISETP.NE.AND P2, PT, R12.reuse, RZ, PT ;  /* 0x000000ff0c00720c */ /* 0x040fe40003f45270 */
[C---:B------:R-:W-:Y:S02]  /*0770*/  ISETP.NE.AND P1, PT, R12.reuse, RZ, PT ;  /* 0x000000ff0c00720c */ /* 0x040fe40003f25270 */
[----:B------:R-:W-:Y:S01]  /*0780*/  LOP3.LUT R7, R3, 0x7fffff, RZ, 0xc0, !PT ;  /* 0x007fffff03077812 */ /* 0x000fe200078ec0ff */
[----:B------:R-:W-:Y:S01]  /*0790*/  FFMA.RP R3, R9, R11, R10 ;  /* 0x0000000b09037223 */ /* 0x000fe2000000800a */
[----:B------:R-:W-:Y:S02]  /*07a0*/  VIADD R10, R12, 0x20 ;  /* 0x000000200c0a7836 */ /* 0x000fe40000000000 */
[----:B------:R-:W-:Y:S01]  /*07b0*/  LOP3.LUT R7, R7, 0x800000, RZ, 0xfc, !PT ;  /* 0x0080000007077812 */ /* 0x000fe200078efcff */
[----:B------:R-:W-:Y:S01]  /*07c0*/  IMAD.MOV R9, RZ, RZ, -R12 ;  /* 0x000000ffff097224 */ /* 0x000fe200078e0a0c */
[----:B------:R-:W-:-:S02]  /*07d0*/  FSETP.NEU.FTZ.AND P0, PT, R3, R8, PT ;  /* 0x000000080300720b */ /* 0x000fc40003f1d000 */
[----:B------:R-:W-:Y:S02]  /*07e0*/  SHF.L.U32 R10, R7, R10, RZ ;  /* 0x0000000a070a7219 */ /* 0x000fe400000006ff */
[----:B------:R-:W-:Y:S02]  /*07f0*/  SEL R8, R9, RZ, P2 ;  /* 0x000000ff09087207 */ /* 0x000fe40001000000 */
[----:B------:R-:W-:Y:S02]  /*0800*/  ISETP.NE.AND P1, PT, R10, RZ, P1 ;  /* 0x000000ff0a00720c */ /* 0x000fe40000f25270 */
[----:B------:R-:W-:Y:S02]  /*0810*/  SHF.R.U32.HI R8, RZ, R8, R7 ;  /* 0x00000008ff087219 */ /* 0x000fe40000011607 */
[----:B------:R-:W-:Y:S02]  /*0820*/  PLOP3.LUT P0, PT, P0, P1, PT, 0xf8, 0x8f ;  /* 0x00000000008f781c */ /* 0x000fe40000703f70 */
[----:B------:R-:W-:-:S02]  /*0830*/  SHF.R.U32.HI R10, RZ, 0x1, R8 ;  /* 0x00000001ff0a7819 */ /* 0x000fc40000011608 */
[----:B------:R-:W-:-:S04]  /*0840*/  SEL R3, RZ, 0x1, !P0 ;  /* 0x00000001ff037807 */ /* 0x000fc80004000000 */
[----:B------:R-:W-:-:S04]  /*0850*/  LOP3.LUT R3, R3, 0x1, R10, 0xf8, !PT ;  /* 0x0000000103037812 */ /* 0x000fc800078ef80a */
[----:B------:R-:W-:-:S04]  /*0860*/  LOP3.LUT R3, R3, R8, RZ, 0xc0, !PT ;  /* 0x0000000803037212 */ /* 0x000fc800078ec0ff */
[----:B------:R-:W-:-:S04]  /*0870*/  IADD3 R3, PT, PT, R10, R3, RZ ;  /* 0x000000030a037210 */ /* 0x000fc80007ffe0ff */
[----:B------:R-:W-:Y:S01]  /*0880*/  LOP3.LUT R2, R3, R2, RZ, 0xfc, !PT ;  /* 0x0000000203027212 */ /* 0x000fe200078efcff */
[----:B------:R-:W-:Y:S06]  /*0890*/  BRA `(.L_x_27) ;  /* 0x0000000000107947 */ /* 0x000fec0003800000 */
.L_x_26:
[----:B------:R-:W-:-:S04]  /*08a0*/  LOP3.LUT R2, R2, 0x80000000, RZ, 0xc0, !PT ;  /* 0x8000000002027812 */ /* 0x000fc800078ec0ff */
[----:B------:R-:W-:Y:S01]  /*08b0*/  LOP3.LUT R2, R2, 0x7f800000, RZ, 0xfc, !PT ;  /* 0x7f80000002027812 */ /* 0x000fe200078efcff */
[----:B------:R-:W-:Y:S06]  /*08c0*/  BRA `(.L_x_27) ;  /* 0x0000000000047947 */ /* 0x000fec0003800000 */
.L_x_25:
[----:B------:R-:W-:-:S07]  /*08d0*/  IMAD R2, R7, 0x800000, R2 ;  /* 0x0080000007027824 */ /* 0x000fce00078e0202 */
.L_x_27:
[----:B------:R-:W-:Y:S05]  /*08e0*/  BSYNC.RECONVERGENT B2 ;  /* 0x0000000000027941 */ /* 0x000fea0003800200 */
.L_x_24:
[----:B------:R-:W-:Y:S05]  /*08f0*/  BRA `(.L_x_28) ;  /* 0x0000000000207947 */ /* 0x000fea0003800000 */
.L_x_23:
[----:B------:R-:W-:-:S04]  /*0900*/  LOP3.LUT R2, R8, 0x80000000, R3, 0x48, !PT ;  /* 0x8000000008027812 */ /* 0x000fc800078e4803 */
[----:B------:R-:W-:Y:S01]  /*0910*/  LOP3.LUT R2, R2, 0x7f800000, RZ, 0xfc, !PT ;  /* 0x7f80000002027812 */ /* 0x000fe200078efcff */
[----:B------:R-:W-:Y:S06]  /*0920*/  BRA `(.L_x_28) ;  /* 0x0000000000147947 */ /* 0x000fec0003800000 */
.L_x_22:
[----:B------:R-:W-:Y:S01]  /*0930*/  LOP3.LUT R2, R8, 0x80000000, R3, 0x48, !PT ;  /* 0x8000000008027812 */ /* 0x000fe200078e4803 */
[----:B------:R-:W-:Y:S06]  /*0940*/  BRA `(.L_x_28) ;  /* 0x00000000000c7947 */ /* 0x000fec0003800000 */
.L_x_21:
[----:B------:R-:W0:Y:S01]  /*0950*/  MUFU.RSQ R2, -QNAN ;  /* 0xffc0000000027908 */ /* 0x000e220000001400 */
[----:B------:R-:W-:Y:S05]  /*0960*/  BRA `(.L_x_28) ;  /* 0x0000000000047947 */ /* 0x000fea0003800000 */
.L_x_20:
[----:B------:R-:W-:-:S07]  /*0970*/  FADD.FTZ R2, R0, 1.4142135381698608398 ;  /* 0x3fb504f300027421 */ /* 0x000fce0000010000 */
.L_x_28:
[----:B------:R-:W-:Y:S05]  /*0980*/  BSYNC.RECONVERGENT B0 ;  /* 0x0000000000007941 */ /* 0x000fea0003800200 */
.L_x_17:
[----:B------:R-:W-:-:S04]  /*0990*/  IMAD.MOV.U32 R7, RZ, RZ, 0x0 ;  /* 0x00000000ff077424 */ /* 0x000fc800078e00ff */
[----:B0-----:R-:W-:Y:S05]  /*09a0*/  RET.REL.NODEC R6 `(_Z19gelu_inplace_kernelP6__halfi) ;  /* 0xfffffff406947950 */ /* 0x001fea0003c3ffff */
.L_x_29:
        /* <DEDUP_REMOVED lines=13> */
.L_x_47:


//--------------------- .text._Z23gelu_tanh_approx_kernelP6__halfPKS_i --------------------------
	.section	.text._Z23gelu_tanh_approx_kernelP6__halfPKS_i,"ax",@progbits
	.align	128
        .global         _Z23gelu_tanh_approx_kernelP6__halfPKS_i
        .type           _Z23gelu_tanh_approx_kernelP6__halfPKS_i,@function
        .size           _Z23gelu_tanh_approx_kernelP6__halfPKS_i,(.L_x_51 - _Z23gelu_tanh_approx_kernelP6__halfPKS_i)
        .other          _Z23gelu_tanh_approx_kernelP6__halfPKS_i,@"STO_CUDA_ENTRY STV_DEFAULT"
_Z23gelu_tanh_approx_kernelP6__halfPKS_i:
.text._Z23gelu_tanh_approx_kernelP6__halfPKS_i:
        /* <DEDUP_REMOVED lines=10> */
[----:B0-----:R-:W-:-:S06]  /*00a0*/  IMAD.WIDE R2, R5, 0x2, R2 ;  /* 0x0000000205027825 */ /* 0x001fcc00078e0202 */
[----:B-1----:R0:W2:Y:S01]  /*00b0*/  LDG.E.U16 R2, desc[UR4][R2.64] ;  /* 0x0000000402027981 */ /* 0x0020a2000c1e1500 */
[----:B------:R-:W-:Y:S01]  /*00c0*/  HFMA2 R8, -RZ, RZ, 1.125, -9232 ;  /* 0x3c80f082ff087431 */ /* 0x000fe200000001ff */
[----:B0-----:R-:W-:Y:S01]  /*00d0*/  MOV R3, 0x3f800000 ;  /* 0x3f80000000037802 */ /* 0x001fe20000000f00 */
[----:B--2---:R-:W-:-:S05]  /*00e0*/  HADD2.F32 R4, -RZ, R2.H0_H0 ;  /* 0x20000002ff047230 */ /* 0x004fca0000004100 */
[----:B------:R-:W-:-:S04]  /*00f0*/  FMUL R7, R4, R4 ;  /* 0x0000000404077220 */ /* 0x000fc80000400000 */
[----:B------:R-:W-:-:S04]  /*0100*/  FMUL R7, R4, R7 ;  /* 0x0000000704077220 */ /* 0x000fc80000400000 */
[----:B------:R-:W-:Y:S01]  /*0110*/  FFMA R7, R7, 0.044714998453855514526, R4 ;  /* 0x3d37271307077823 */ /* 0x000fe20000000004 */
[----:B------:R-:W-:-:S03]  /*0120*/  FMUL R4, R4, 0.5 ;  /* 0x3f00000004047820 */ /* 0x000fc60000400000 */
[----:B------:R-:W-:-:S04]  /*0130*/  FMUL R7, R7, 0.79788458347320556641 ;  /* 0x3f4c422a07077820 */ /* 0x000fc80000400000 */
[C---:B------:R-:W-:Y:S01]  /*0140*/  FMUL R0, |R7|.reuse, 2.8853900432586669922 ;  /* 0x4038aa3b07007820 */ /* 0x040fe20000400200 */
[C---:B------:R-:W-:Y:S01]  /*0150*/  FMUL R9, R7.reuse, R7 ;  /* 0x0000000707097220 */ /* 0x040fe20000400000 */
[C---:B------:R-:W-:Y:S02]  /*0160*/  FSETP.GE.AND P1, PT, |R7|.reuse, 0.60000002384185791016, PT ;  /* 0x3f19999a0700780b */ /* 0x040fe40003f26200 */
[----:B------:R-:W-:Y:S01]  /*0170*/  FSETP.GE.AND P0, PT, |R7|, 9.010913848876953125, PT ;  /* 0x41102cb40700780b */ /* 0x000fe20003f06200 */
[C---:B------:R-:W-:Y:S01]  /*0180*/  FFMA R2, R9.reuse, R8, -0.052303962409496307373 ;  /* 0xbd563cae09027423 */ /* 0x040fe20000000008 */
[----:B------:R-:W0:Y:S03]  /*0190*/  MUFU.EX2 R0, R0 ;  /* 0x0000000000007308 */ /* 0x000e260000000800 */
[----:B------:R-:W-:Y:S01]  /*01a0*/  FFMA R10, R9, R2, 0.1331529766321182251 ;  /* 0x3e085941090a7423 */ /* 0x000fe20000000002 */
[----:B0-----:R-:W-:-:S03]  /*01b0*/  FADD R6, R0, 1 ;  /* 0x3f80000000067421 */ /* 0x001fc60000000000 */
[----:B------:R-:W-:-:S04]  /*01c0*/  FFMA R0, R9, R10, -0.33332768082618713379 ;  /* 0xbeaaa9ed09007423 */ /* 0x000fc8000000000a */
[----:B------:R-:W-:Y:S01]  /*01d0*/  FFMA R0, R9, R0, RZ ;  /* 0x0000000009007223 */ /* 0x000fe200000000ff */
[----:B------:R-:W0:Y:S02]  /*01e0*/  MUFU.RCP R6, R6 ;  /* 0x0000000600067308 */ /* 0x000e240000001000 */
[----:B0-----:R-:W-:Y:S02]  /*01f0*/  FFMA R8, R6, -2, R3 ;  /* 0xc000000006087823 */ /* 0x001fe40000000003 */
[----:B------:R-:W0:Y:S03]  /*0200*/  LDC.64 R2, c[0x0][0x380] ;  /* 0x0000e000ff027b82 */ /* 0x000e260000000a00 */
[----:B------:R-:W-:-:S04]  /*0210*/  FSEL R8, R8, 1, !P0 ;  /* 0x3f80000008087808 */ /* 0x000fc80004000000 */
[--C-:B------:R-:W-:Y:S01]  /*0220*/  LOP3.LUT R8, R8, 0x80000000, R7.reuse, 0xb8, !PT ;  /* 0x8000000008087812 */ /* 0x100fe200078eb807 */
[----:B------:R-:W-:-:S04]  /*0230*/  @!P1 FFMA R8, R7, R0, R7 ;  /* 0x0000000007089223 */ /* 0x000fc80000000007 */
[----:B------:R-:W-:-:S04]  /*0240*/  FADD R7, R8, 1 ;  /* 0x3f80000008077421 */ /* 0x000fc80000000000 */
[----:B------:R-:W-:-:S05]  /*0250*/  FMUL R4, R4, R7 ;  /* 0x0000000704047220 */ /* 0x000fca0000400000 */
[----:B------:R-:W-:Y:S01]  /*0260*/  F2FP.F16.F32.PACK_AB R4, RZ, R4 ;  /* 0x00000004ff04723e */ /* 0x000fe200000000ff */
[----:B0-----:R-:W-:-:S05]  /*0270*/  IMAD.WIDE R2, R5, 0x2, R2 ;  /* 0x0000000205027825 */ /* 0x001fca00078e0202 */
[----:B------:R-:W-:Y:S01]  /*0280*/  STG.E.U16 desc[UR4][R2.64], R4 ;  /* 0x0000000402007986 */ /* 0x000fe2000c101504 */
[----:B------:R-:W-:Y:S05]  /*0290*/  EXIT ;  /* 0x000000000000794d */ /* 0x000fea0003800000 */
.L_x_30:
        /* <DEDUP_REMOVED lines=14> */
.L_x_51:


//--------------------- .text._Z11gelu_kernelP6__halfPKS_i --------------------------
	.section	.text._Z11gelu_kernelP6__halfPKS_i,"ax",@progbits
	.align	128
        .global         _Z11gelu_kernelP6__halfPKS_i
        .type           _Z11gelu_kernelP6__halfPKS_i,@function
        .size           _Z11gelu_kernelP6__halfPKS_i,(.L_x_48 - _Z11gelu_kernelP6__halfPKS_i)
        .other          _Z11gelu_kernelP6__halfPKS_i,@"STO_CUDA_ENTRY STV_DEFAULT"
_Z11gelu_kernelP6__halfPKS_i:
.text._Z11gelu_kernelP6__halfPKS_i:
        /* <DEDUP_REMOVED lines=24> */
[----:B------:R-:W-:Y:S05]  /*0180*/  CALL.REL.NOINC `($__internal_2_$__cuda_sm3x_div_rn_noftz_f32_slowpath) ;  /* 0x0000000000947944 */ /* 0x000fea0003c00000 */
.L_x_32:
[----:B------:R-:W-:Y:S05]  /*0190*/  BSYNC.RECONVERGENT B1 ;  /* 0x0000000000017941 */ /* 0x000fea0003800200 */
.L_x_31:
        /* <DEDUP_REMOVED lines=25> */
[----:B------:R-:W-:Y:S02]  /*0330*/  FFMA R9, R4, R9, R9 ;  /* 0x0000000904097223 */ /* 0x000fe40000000009 */
[----:B------:R-:W0:Y:S02]  /*0340*/  LDC.64 R4, c[0x0][0x380] ;  /* 0x0000e000ff047b82 */ /* 0x000e240000000a00 */
[----:B------:R-:W1:Y:S02]  /*0350*/  @P0 MUFU.EX2 R6, R9 ;  /* 0x0000000900060308 */ /* 0x000e640000000800 */
[----:B-1----:R-:W-:-:S05]  /*0360*/  @P0 FADD R7, -R6, 1 ;  /* 0x3f80000006070421 */ /* 0x002fca0000000100 */
[----:B------:R-:W-:Y:S01]  /*0370*/  @P0 LOP3.LUT R9, R7, 0x80000000, R2, 0xb8, !PT ;  /* 0x8000000007090812 */ /* 0x000fe200078eb802 */
[----:B0-----:R-:W-:-:S04]  /*0380*/  IMAD.WIDE R2, R3, 0x2, R4 ;  /* 0x0000000203027825 */ /* 0x001fc800078e0204 */
[----:B------:R-:W-:-:S04]  /*0390*/  FADD R7, R9, 1 ;  /* 0x3f80000009077421 */ /* 0x000fc80000000000 */
[----:B------:R-:W-:-:S05]  /*03a0*/  FMUL R0, R0, R7 ;  /* 0x0000000700007220 */ /* 0x000fca0000400000 */
[----:B------:R-:W-:-:S05]  /*03b0*/  F2FP.F16.F32.PACK_AB R0, RZ, R0 ;  /* 0x00000000ff00723e */ /* 0x000fca00000000ff */
[----:B------:R-:W-:Y:S01]  /*03c0*/  STG.E.U16 desc[UR4][R2.64], R0 ;  /* 0x0000000002007986 */ /* 0x000fe2000c101504 */
[----:B------:R-:W-:Y:S05]  /*03d0*/  EXIT ;  /* 0x000000000000794d */ /* 0x000fea0003800000 */
        .weak           $__internal_2_$__cuda_sm3x_div_rn_noftz_f32_slowpath
        .type           $__internal_2_$__cuda_sm3x_div_rn_noftz_f32_slowpath,@function
        .size           $__internal_2_$__cuda_sm3x_div_rn_noftz_f32_slowpath,(.L_x_48 - $__internal_2_$__cuda_sm3x_div_rn_noftz_f32_slowpath)
$__internal_2_$__cuda_sm3x_div_rn_noftz_f32_slowpath:
        /* <DEDUP_REMOVED lines=28> */
.L_x_35:
[----:B------:R-:W-:Y:S05]  /*05a0*/  BSYNC.RELIABLE B2 ;  /* 0x0000000000027941 */ /* 0x000fea0003800100 */
.L_x_34:
        /* <DEDUP_REMOVED lines=49> */
.L_x_42:
[----:B------:R-:W-:-:S04]  /*08c0*/  LOP3.LUT R5, R5, 0x80000000, RZ, 0xc0, !PT ;  /* 0x8000000005057812 */ /* 0x000fc800078ec0ff */
[----:B------:R-:W-:Y:S01]  /*08d0*/  LOP3.LUT R5, R5, 0x7f800000, RZ, 0xfc, !PT ;  /* 0x7f80000005057812 */ /* 0x000fe200078efcff */
[----:B------:R-:W-:Y:S06]  /*08e0*/  BRA `(.L_x_43) ;  /* 0x0000000000047947 */ /* 0x000fec0003800000 */
.L_x_41:
[----:B------:R-:W-:-:S07]  /*08f0*/  IMAD R5, R6, 0x800000, R5 ;  /* 0x0080000006057824 */ /* 0x000fce00078e0205 */
.L_x_43:
[----:B------:R-:W-:Y:S05]  /*0900*/  BSYNC.RECONVERGENT B2 ;  /* 0x0000000000027941 */ /* 0x000fea0003800200 */
.L_x_40:
[----:B------:R-:W-:Y:S05]  /*0910*/  BRA `(.L_x_44) ;  /* 0x0000000000207947 */ /* 0x000fea0003800000 */
.L_x_39:
[----:B------:R-:W-:-:S04]  /*0920*/  LOP3.LUT R5, R6, 0x80000000, R5, 0x48, !PT ;  /* 0x8000000006057812 */ /* 0x000fc800078e4805 */
[----:B------:R-:W-:Y:S01]  /*0930*/  LOP3.LUT R5, R5, 0x7f800000, RZ, 0xfc, !PT ;  /* 0x7f80000005057812 */ /* 0x000fe200078efcff */
[----:B------:R-:W-:Y:S06]  /*0940*/  BRA `(.L_x_44) ;  /* 0x0000000000147947 */ /* 0x000fec0003800000 */
.L_x_38:
[----:B------:R-:W-:Y:S01]  /*0950*/  LOP3.LUT R5, R6, 0x80000000, R5, 0x48, !PT ;  /* 0x8000000006057812 */ /* 0x000fe200078e4805 */
[----:B------:R-:W-:Y:S06]  /*0960*/  BRA `(.L_x_44) ;  /* 0x00000000000c7947 */ /* 0x000fec0003800000 */
.L_x_37:
[----:B------:R-:W0:Y:S01]  /*0970*/  MUFU.RSQ R5, -QNAN ;  /* 0xffc0000000057908 */ /* 0x000e220000001400 */
[----:B------:R-:W-:Y:S05]  /*0980*/  BRA `(.L_x_44) ;  /* 0x0000000000047947 */ /* 0x000fea0003800000 */
.L_x_36:
[----:B------:R-:W-:-:S07]  /*0990*/  FADD.FTZ R5, R0, 1.4142135381698608398 ;  /* 0x3fb504f300057421 */ /* 0x000fce0000010000 */
.L_x_44:
[----:B------:R-:W-:Y:S05]  /*09a0*/  BSYNC.RECONVERGENT B0 ;  /* 0x0000000000007941 */ /* 0x000fea0003800200 */
.L_x_33:
[----:B0-----:R-:W-:Y:S01]  /*09b0*/  MOV R2, R5 ;  /* 0x0000000500027202 */ /* 0x001fe20000000f00 */
[----:B------:R-:W-:-:S04]  /*09c0*/  IMAD.MOV.U32 R5, RZ, RZ, 0x0 ;  /* 0x00000000ff057424 */ /* 0x000fc800078e00ff */
[----:B------:R-:W-:Y:S05]  /*09d0*/  RET.REL.NODEC R4 `(_Z11gelu_kernelP6__halfPKS_i) ;  /* 0xfffffff404887950 */ /* 0x000fea0003c3ffff */
.L_x_45:
        /* <DEDUP_REMOVED lines=10> */
.L_x_48:


//--------------------- .nv.shared.reserved.0     --------------------------
	.section	.nv.shared.reserved.0,"aw",@nobits
	.weak		__nv_reservedSMEM_offset_0_alias
	.size		__nv_reservedSMEM_offset_0_alias, 0, 64
	.other		__nv_reservedSMEM_offset_0_alias,@"STO_CUDA_RESERVED_SHARED STV_DEFAULT"
__nv_reservedSMEM_offset_0_alias:
	.zero		0
	.zero		64


//--------------------- .nv.constant0._Z17gelu_scale_kernelP6__halfPKS_fi --------------------------
	.section	.nv.constant0._Z17gelu_scale_kernelP6__halfPKS_fi,"a",@progbits
	.sectionflags	@""
	.align	4
.nv.constant0._Z17gelu_scale_kernelP6__halfPKS_fi:
	.zero		920


//--------------------- .nv.constant0._Z19gelu_inplace_kernelP6__halfi --------------------------
	.section	.nv.constant0._Z19gelu_inplace_kernelP6__halfi,"a",@progbits
	.sectionflags	@""
	.align	4
.nv.constant0._Z19gelu_inplace_kernelP6__halfi:
	.zero		908


//--------------------- .nv.constant0._Z23gelu_tanh_approx_kernelP6__halfPKS_i --------------------------
	.section	.nv.constant0._Z23gelu_tanh_approx_kernelP6__halfPKS_i,"a",@progbits
	.sectionflags	@""
	.align	4
.nv.constant0._Z23gelu_tanh_approx_kernelP6__halfPKS_i:
	.zero		916


//--------------------- .nv.constant0._Z11gelu_kernelP6__halfPKS_i --------------------------
	.section	.nv.constant0._Z11gelu_kernelP6__halfPKS_i,"a",@progbits
	.sectionflags	@""
	.align	4
.nv.constant0._Z11gelu_kernelP6__halfPKS_i:
	.zero		916


//--------------------- SYMBOLS --------------------------

	.type		.nv.reservedSmem.offset0,@object
	.size		.nv.reservedSmem.offset0,0x4
